//
// Generated by NVIDIA NVVM Compiler
//
// Compiler Build ID: CL-36424714
// Cuda compilation tools, release 13.0, V13.0.88
// Based on NVVM 20.0.0
//

.version 9.0
.target sm_100
.address_size 64

	// .globl	_Z24compute_output_gradientsPfS_S_S_i

.visible .entry _Z24compute_output_gradientsPfS_S_S_i(
	.param .u64 .ptr .align 1 _Z24compute_output_gradientsPfS_S_S_i_param_0,
	.param .u64 .ptr .align 1 _Z24compute_output_gradientsPfS_S_S_i_param_1,
	.param .u64 .ptr .align 1 _Z24compute_output_gradientsPfS_S_S_i_param_2,
	.param .u64 .ptr .align 1 _Z24compute_output_gradientsPfS_S_S_i_param_3,
	.param .u32 _Z24compute_output_gradientsPfS_S_S_i_param_4
)
{
	.reg .pred 	%p<2>;
	.reg .b32 	%r<8>;
	.reg .b32 	%f<22>;
	.reg .b64 	%rd<14>;

	ld.param.u64 	%rd1, [_Z24compute_output_gradientsPfS_S_S_i_param_0];
	ld.param.u64 	%rd2, [_Z24compute_output_gradientsPfS_S_S_i_param_1];
	ld.param.u64 	%rd3, [_Z24compute_output_gradientsPfS_S_S_i_param_2];
	ld.param.u64 	%rd4, [_Z24compute_output_gradientsPfS_S_S_i_param_3];
	ld.param.u32 	%r2, [_Z24compute_output_gradientsPfS_S_S_i_param_4];
	mov.u32 	%r3, %ctaid.x;
	mov.u32 	%r4, %ntid.x;
	mov.u32 	%r5, %tid.x;
	mad.lo.s32 	%r1, %r3, %r4, %r5;
	setp.ge.s32 	%p1, %r1, %r2;
	@%p1 bra 	$L__BB0_2;
	cvta.to.global.u64 	%rd5, %rd2;
	cvta.to.global.u64 	%rd6, %rd1;
	cvta.to.global.u64 	%rd7, %rd3;
	cvta.to.global.u64 	%rd8, %rd4;
	mul.wide.s32 	%rd9, %r1, 4;
	add.s64 	%rd10, %rd5, %rd9;
	ld.global.f32 	%f1, [%rd10];
	add.s64 	%rd11, %rd6, %rd9;
	ld.global.f32 	%f2, [%rd11];
	sub.f32 	%f3, %f1, %f2;
	add.s64 	%rd12, %rd7, %rd9;
	st.global.f32 	[%rd12], %f3;
	ld.global.f32 	%f4, [%rd11];
	fma.rn.f32 	%f5, %f4, 0fBBBB989D, 0f3F000000;
	cvt.sat.f32.f32 	%f6, %f5;
	mov.f32 	%f7, 0f4B400001;
	mov.f32 	%f8, 0f437C0000;
	fma.rm.f32 	%f9, %f6, %f8, %f7;
	add.f32 	%f10, %f9, 0fCB40007F;
	neg.f32 	%f11, %f10;
	fma.rn.f32 	%f12, %f4, 0fBFB8AA3B, %f11;
	fma.rn.f32 	%f13, %f4, 0fB2A57060, %f12;
	mov.b32 	%r6, %f9;
	shl.b32 	%r7, %r6, 23;
	mov.b32 	%f14, %r7;
	ex2.approx.ftz.f32 	%f15, %f13;
	fma.rn.f32 	%f16, %f15, %f14, 0f3F800000;
	rcp.rn.f32 	%f17, %f16;
	mov.f32 	%f18, 0f3F800000;
	sub.f32 	%f19, %f18, %f17;
	mul.f32 	%f20, %f17, %f19;
	mul.f32 	%f21, %f3, %f20;
	add.s64 	%rd13, %rd8, %rd9;
	st.global.f32 	[%rd13], %f21;
$L__BB0_2:
	ret;

}
	// .globl	_Z24compute_hidden_gradientsPfS_S_S_ii
.visible .entry _Z24compute_hidden_gradientsPfS_S_S_ii(
	.param .u64 .ptr .align 1 _Z24compute_hidden_gradientsPfS_S_S_ii_param_0,
	.param .u64 .ptr .align 1 _Z24compute_hidden_gradientsPfS_S_S_ii_param_1,
	.param .u64 .ptr .align 1 _Z24compute_hidden_gradientsPfS_S_S_ii_param_2,
	.param .u64 .ptr .align 1 _Z24compute_hidden_gradientsPfS_S_S_ii_param_3,
	.param .u32 _Z24compute_hidden_gradientsPfS_S_S_ii_param_4,
	.param .u32 _Z24compute_hidden_gradientsPfS_S_S_ii_param_5
)
{
	.reg .pred 	%p<11>;
	.reg .b32 	%r<40>;
	.reg .b32 	%f<130>;
	.reg .b64 	%rd<61>;

	ld.param.u64 	%rd9, [_Z24compute_hidden_gradientsPfS_S_S_ii_param_0];
	ld.param.u64 	%rd11, [_Z24compute_hidden_gradientsPfS_S_S_ii_param_1];
	ld.param.u64 	%rd12, [_Z24compute_hidden_gradientsPfS_S_S_ii_param_2];
	ld.param.u64 	%rd10, [_Z24compute_hidden_gradientsPfS_S_S_ii_param_3];
	ld.param.u32 	%r23, [_Z24compute_hidden_gradientsPfS_S_S_ii_param_4];
	ld.param.u32 	%r24, [_Z24compute_hidden_gradientsPfS_S_S_ii_param_5];
	cvta.to.global.u64 	%rd1, %rd12;
	cvta.to.global.u64 	%rd2, %rd11;
	mov.u32 	%r25, %ctaid.x;
	mov.u32 	%r26, %ntid.x;
	mov.u32 	%r27, %tid.x;
	mad.lo.s32 	%r1, %r25, %r26, %r27;
	setp.ge.s32 	%p1, %r1, %r23;
	@%p1 bra 	$L__BB1_15;
	setp.lt.s32 	%p2, %r24, 1;
	mov.f32 	%f129, 0f00000000;
	@%p2 bra 	$L__BB1_14;
	and.b32  	%r2, %r24, 15;
	setp.lt.u32 	%p3, %r24, 16;
	mov.f32 	%f129, 0f00000000;
	mov.b32 	%r36, 0;
	@%p3 bra 	$L__BB1_5;
	and.b32  	%r36, %r24, 2147483632;
	neg.s32 	%r34, %r36;
	shl.b32 	%r5, %r23, 4;
	add.s64 	%rd59, %rd1, 32;
	mov.f32 	%f129, 0f00000000;
	mul.wide.s32 	%rd15, %r23, 4;
	mov.u32 	%r33, %r1;
$L__BB1_4:
	.pragma "nounroll";
	mul.wide.s32 	%rd13, %r33, 4;
	add.s64 	%rd14, %rd2, %rd13;
	ld.global.f32 	%f18, [%rd14];
	ld.global.f32 	%f19, [%rd59+-32];
	fma.rn.f32 	%f20, %f18, %f19, %f129;
	add.s64 	%rd16, %rd14, %rd15;
	ld.global.f32 	%f21, [%rd16];
	ld.global.f32 	%f22, [%rd59+-28];
	fma.rn.f32 	%f23, %f21, %f22, %f20;
	add.s64 	%rd17, %rd16, %rd15;
	ld.global.f32 	%f24, [%rd17];
	ld.global.f32 	%f25, [%rd59+-24];
	fma.rn.f32 	%f26, %f24, %f25, %f23;
	add.s64 	%rd18, %rd17, %rd15;
	ld.global.f32 	%f27, [%rd18];
	ld.global.f32 	%f28, [%rd59+-20];
	fma.rn.f32 	%f29, %f27, %f28, %f26;
	add.s64 	%rd19, %rd18, %rd15;
	ld.global.f32 	%f30, [%rd19];
	ld.global.f32 	%f31, [%rd59+-16];
	fma.rn.f32 	%f32, %f30, %f31, %f29;
	add.s64 	%rd20, %rd19, %rd15;
	ld.global.f32 	%f33, [%rd20];
	ld.global.f32 	%f34, [%rd59+-12];
	fma.rn.f32 	%f35, %f33, %f34, %f32;
	add.s64 	%rd21, %rd20, %rd15;
	ld.global.f32 	%f36, [%rd21];
	ld.global.f32 	%f37, [%rd59+-8];
	fma.rn.f32 	%f38, %f36, %f37, %f35;
	add.s64 	%rd22, %rd21, %rd15;
	ld.global.f32 	%f39, [%rd22];
	ld.global.f32 	%f40, [%rd59+-4];
	fma.rn.f32 	%f41, %f39, %f40, %f38;
	add.s64 	%rd23, %rd22, %rd15;
	ld.global.f32 	%f42, [%rd23];
	ld.global.f32 	%f43, [%rd59];
	fma.rn.f32 	%f44, %f42, %f43, %f41;
	add.s64 	%rd24, %rd23, %rd15;
	ld.global.f32 	%f45, [%rd24];
	ld.global.f32 	%f46, [%rd59+4];
	fma.rn.f32 	%f47, %f45, %f46, %f44;
	add.s64 	%rd25, %rd24, %rd15;
	ld.global.f32 	%f48, [%rd25];
	ld.global.f32 	%f49, [%rd59+8];
	fma.rn.f32 	%f50, %f48, %f49, %f47;
	add.s64 	%rd26, %rd25, %rd15;
	ld.global.f32 	%f51, [%rd26];
	ld.global.f32 	%f52, [%rd59+12];
	fma.rn.f32 	%f53, %f51, %f52, %f50;
	add.s64 	%rd27, %rd26, %rd15;
	ld.global.f32 	%f54, [%rd27];
	ld.global.f32 	%f55, [%rd59+16];
	fma.rn.f32 	%f56, %f54, %f55, %f53;
	add.s64 	%rd28, %rd27, %rd15;
	ld.global.f32 	%f57, [%rd28];
	ld.global.f32 	%f58, [%rd59+20];
	fma.rn.f32 	%f59, %f57, %f58, %f56;
	add.s64 	%rd29, %rd28, %rd15;
	ld.global.f32 	%f60, [%rd29];
	ld.global.f32 	%f61, [%rd59+24];
	fma.rn.f32 	%f62, %f60, %f61, %f59;
	add.s64 	%rd30, %rd29, %rd15;
	ld.global.f32 	%f63, [%rd30];
	ld.global.f32 	%f64, [%rd59+28];
	fma.rn.f32 	%f129, %f63, %f64, %f62;
	add.s32 	%r34, %r34, 16;
	add.s32 	%r33, %r33, %r5;
	add.s64 	%rd59, %rd59, 64;
	setp.ne.s32 	%p4, %r34, 0;
	@%p4 bra 	$L__BB1_4;
$L__BB1_5:
	setp.eq.s32 	%p5, %r2, 0;
	@%p5 bra 	$L__BB1_14;
	and.b32  	%r11, %r24, 7;
	setp.lt.u32 	%p6, %r2, 8;
	@%p6 bra 	$L__BB1_8;
	mad.lo.s32 	%r29, %r36, %r23, %r1;
	mul.wide.s32 	%rd31, %r29, 4;
	add.s64 	%rd32, %rd2, %rd31;
	ld.global.f32 	%f66, [%rd32];
	mul.wide.u32 	%rd33, %r36, 4;
	add.s64 	%rd34, %rd1, %rd33;
	ld.global.f32 	%f67, [%rd34];
	fma.rn.f32 	%f68, %f66, %f67, %f129;
	mul.wide.s32 	%rd35, %r23, 4;
	add.s64 	%rd36, %rd32, %rd35;
	ld.global.f32 	%f69, [%rd36];
	ld.global.f32 	%f70, [%rd34+4];
	fma.rn.f32 	%f71, %f69, %f70, %f68;
	add.s64 	%rd37, %rd36, %rd35;
	ld.global.f32 	%f72, [%rd37];
	ld.global.f32 	%f73, [%rd34+8];
	fma.rn.f32 	%f74, %f72, %f73, %f71;
	add.s64 	%rd38, %rd37, %rd35;
	ld.global.f32 	%f75, [%rd38];
	ld.global.f32 	%f76, [%rd34+12];
	fma.rn.f32 	%f77, %f75, %f76, %f74;
	add.s64 	%rd39, %rd38, %rd35;
	ld.global.f32 	%f78, [%rd39];
	ld.global.f32 	%f79, [%rd34+16];
	fma.rn.f32 	%f80, %f78, %f79, %f77;
	add.s64 	%rd40, %rd39, %rd35;
	ld.global.f32 	%f81, [%rd40];
	ld.global.f32 	%f82, [%rd34+20];
	fma.rn.f32 	%f83, %f81, %f82, %f80;
	add.s64 	%rd41, %rd40, %rd35;
	ld.global.f32 	%f84, [%rd41];
	ld.global.f32 	%f85, [%rd34+24];
	fma.rn.f32 	%f86, %f84, %f85, %f83;
	add.s64 	%rd42, %rd41, %rd35;
	ld.global.f32 	%f87, [%rd42];
	ld.global.f32 	%f88, [%rd34+28];
	fma.rn.f32 	%f129, %f87, %f88, %f86;
	add.s32 	%r36, %r36, 8;
$L__BB1_8:
	setp.eq.s32 	%p7, %r11, 0;
	@%p7 bra 	$L__BB1_14;
	and.b32  	%r14, %r24, 3;
	setp.lt.u32 	%p8, %r11, 4;
	@%p8 bra 	$L__BB1_11;
	mad.lo.s32 	%r30, %r36, %r23, %r1;
	mul.wide.s32 	%rd43, %r30, 4;
	add.s64 	%rd44, %rd2, %rd43;
	ld.global.f32 	%f90, [%rd44];
	mul.wide.u32 	%rd45, %r36, 4;
	add.s64 	%rd46, %rd1, %rd45;
	ld.global.f32 	%f91, [%rd46];
	fma.rn.f32 	%f92, %f90, %f91, %f129;
	mul.wide.s32 	%rd47, %r23, 4;
	add.s64 	%rd48, %rd44, %rd47;
	ld.global.f32 	%f93, [%rd48];
	ld.global.f32 	%f94, [%rd46+4];
	fma.rn.f32 	%f95, %f93, %f94, %f92;
	add.s64 	%rd49, %rd48, %rd47;
	ld.global.f32 	%f96, [%rd49];
	ld.global.f32 	%f97, [%rd46+8];
	fma.rn.f32 	%f98, %f96, %f97, %f95;
	add.s64 	%rd50, %rd49, %rd47;
	ld.global.f32 	%f99, [%rd50];
	ld.global.f32 	%f100, [%rd46+12];
	fma.rn.f32 	%f129, %f99, %f100, %f98;
	add.s32 	%r36, %r36, 4;
$L__BB1_11:
	setp.eq.s32 	%p9, %r14, 0;
	@%p9 bra 	$L__BB1_14;
	mul.wide.u32 	%rd51, %r36, 4;
	add.s64 	%rd60, %rd1, %rd51;
	mad.lo.s32 	%r39, %r36, %r23, %r1;
	neg.s32 	%r38, %r14;
$L__BB1_13:
	.pragma "nounroll";
	mul.wide.s32 	%rd52, %r39, 4;
	add.s64 	%rd53, %rd2, %rd52;
	ld.global.f32 	%f101, [%rd53];
	ld.global.f32 	%f102, [%rd60];
	fma.rn.f32 	%f129, %f101, %f102, %f129;
	add.s64 	%rd60, %rd60, 4;
	add.s32 	%r39, %r39, %r23;
	add.s32 	%r38, %r38, 1;
	setp.ne.s32 	%p10, %r38, 0;
	@%p10 bra 	$L__BB1_13;
$L__BB1_14:
	cvta.to.global.u64 	%rd54, %rd9;
	mul.wide.s32 	%rd55, %r1, 4;
	add.s64 	%rd56, %rd54, %rd55;
	ld.global.f32 	%f103, [%rd56];
	fma.rn.f32 	%f104, %f103, 0fBBBB989D, 0f3F000000;
	cvt.sat.f32.f32 	%f105, %f104;
	mov.f32 	%f106, 0f4B400001;
	mov.f32 	%f107, 0f437C0000;
	fma.rm.f32 	%f108, %f105, %f107, %f106;
	add.f32 	%f109, %f108, 0fCB40007F;
	neg.f32 	%f110, %f109;
	fma.rn.f32 	%f111, %f103, 0fBFB8AA3B, %f110;
	fma.rn.f32 	%f112, %f103, 0fB2A57060, %f111;
	mov.b32 	%r31, %f108;
	shl.b32 	%r32, %r31, 23;
	mov.b32 	%f113, %r32;
	ex2.approx.ftz.f32 	%f114, %f112;
	fma.rn.f32 	%f115, %f114, %f113, 0f3F800000;
	rcp.rn.f32 	%f116, %f115;
	mov.f32 	%f117, 0f3F800000;
	sub.f32 	%f118, %f117, %f116;
	mul.f32 	%f119, %f116, %f118;
	mul.f32 	%f120, %f129, %f119;
	cvta.to.global.u64 	%rd57, %rd10;
	add.s64 	%rd58, %rd57, %rd55;
	st.global.f32 	[%rd58], %f120;
$L__BB1_15:
	ret;

}
	// .globl	_Z14update_weightsPfS_S_fii
.visible .entry _Z14update_weightsPfS_S_fii(
	.param .u64 .ptr .align 1 _Z14update_weightsPfS_S_fii_param_0,
	.param .u64 .ptr .align 1 _Z14update_weightsPfS_S_fii_param_1,
	.param .u64 .ptr .align 1 _Z14update_weightsPfS_S_fii_param_2,
	.param .f32 _Z14update_weightsPfS_S_fii_param_3,
	.param .u32 _Z14update_weightsPfS_S_fii_param_4,
	.param .u32 _Z14update_weightsPfS_S_fii_param_5
)
{
	.reg .pred 	%p<4>;
	.reg .b32 	%r<12>;
	.reg .b32 	%f<7>;
	.reg .b64 	%rd<13>;

	ld.param.u64 	%rd1, [_Z14update_weightsPfS_S_fii_param_0];
	ld.param.u64 	%rd2, [_Z14update_weightsPfS_S_fii_param_1];
	ld.param.u64 	%rd3, [_Z14update_weightsPfS_S_fii_param_2];
	ld.param.f32 	%f1, [_Z14update_weightsPfS_S_fii_param_3];
	ld.param.u32 	%r3, [_Z14update_weightsPfS_S_fii_param_4];
	ld.param.u32 	%r4, [_Z14update_weightsPfS_S_fii_param_5];
	mov.u32 	%r5, %ctaid.x;
	mov.u32 	%r6, %ntid.x;
	mov.u32 	%r7, %tid.x;
	mad.lo.s32 	%r1, %r5, %r6, %r7;
	mov.u32 	%r8, %ctaid.y;
	mov.u32 	%r9, %ntid.y;
	mov.u32 	%r10, %tid.y;
	mad.lo.s32 	%r2, %r8, %r9, %r10;
	setp.ge.s32 	%p1, %r2, %r4;
	setp.ge.s32 	%p2, %r1, %r3;
	or.pred  	%p3, %p2, %p1;
	@%p3 bra 	$L__BB2_2;
	cvta.to.global.u64 	%rd4, %rd2;
	cvta.to.global.u64 	%rd5, %rd3;
	cvta.to.global.u64 	%rd6, %rd1;
	mad.lo.s32 	%r11, %r3, %r2, %r1;
	mul.wide.u32 	%rd7, %r2, 4;
	add.s64 	%rd8, %rd4, %rd7;
	ld.global.f32 	%f2, [%rd8];
	mul.f32 	%f3, %f1, %f2;
	mul.wide.s32 	%rd9, %r1, 4;
	add.s64 	%rd10, %rd5, %rd9;
	ld.global.f32 	%f4, [%rd10];
	mul.wide.s32 	%rd11, %r11, 4;
	add.s64 	%rd12, %rd6, %rd11;
	ld.global.f32 	%f5, [%rd12];
	fma.rn.f32 	%f6, %f3, %f4, %f5;
	st.global.f32 	[%rd12], %f6;
$L__BB2_2:
	ret;

}
	// .globl	_Z13update_biasesPfS_fi
.visible .entry _Z13update_biasesPfS_fi(
	.param .u64 .ptr .align 1 _Z13update_biasesPfS_fi_param_0,
	.param .u64 .ptr .align 1 _Z13update_biasesPfS_fi_param_1,
	.param .f32 _Z13update_biasesPfS_fi_param_2,
	.param .u32 _Z13update_biasesPfS_fi_param_3
)
{
	.reg .pred 	%p<2>;
	.reg .b32 	%r<6>;
	.reg .b32 	%f<5>;
	.reg .b64 	%rd<8>;

	ld.param.u64 	%rd1, [_Z13update_biasesPfS_fi_param_0];
	ld.param.u64 	%rd2, [_Z13update_biasesPfS_fi_param_1];
	ld.param.f32 	%f1, [_Z13update_biasesPfS_fi_param_2];
	ld.param.u32 	%r2, [_Z13update_biasesPfS_fi_param_3];
	mov.u32 	%r3, %ctaid.x;
	mov.u32 	%r4, %ntid.x;
	mov.u32 	%r5, %tid.x;
	mad.lo.s32 	%r1, %r3, %r4, %r5;
	setp.ge.s32 	%p1, %r1, %r2;
	@%p1 bra 	$L__BB3_2;
	cvta.to.global.u64 	%rd3, %rd2;
	cvta.to.global.u64 	%rd4, %rd1;
	mul.wide.s32 	%rd5, %r1, 4;
	add.s64 	%rd6, %rd3, %rd5;
	ld.global.f32 	%f2, [%rd6];
	add.s64 	%rd7, %rd4, %rd5;
	ld.global.f32 	%f3, [%rd7];
	fma.rn.f32 	%f4, %f1, %f2, %f3;
	st.global.f32 	[%rd7], %f4;
$L__BB3_2:
	ret;

}


// ===== COMPILED SASS (sm_100) =====

	.target	sm_100

	.elftype	@"ET_EXEC"


//--------------------- .note.nv.tkinfo           --------------------------
	.section	.note.nv.tkinfo,"",@"SHT_NOTE"
	.sectionflags	@"SHF_NOTE_NV_TKINFO"
	.tkinfo
        /*0018*/ 	.word	0x00000002
        /*0030*/ 	.string	""
        /*0030*/ 	.string	"ptxas"
        /*0030*/ 	.string	"Cuda compilation tools, release 13.0, V13.0.88"
        /*0030*/ 	.string	"Build cuda_13.0.r13.0/compiler.36424714_0"
        /*0030*/ 	.string	"-arch sm_100 -m 64 "



//--------------------- .note.nv.cuinfo           --------------------------
	.section	.note.nv.cuinfo,"",@"SHT_NOTE"
	.sectionflags	@"SHF_NOTE_NV_CUINFO"
        /*0018*/ 	.short	0x0002
        /*001a*/ 	.short	0x0064
        /*001c*/ 	.short	0x0082
	.zero		2


//--------------------- .nv.info                  --------------------------
	.section	.nv.info,"",@"SHT_CUDA_INFO"
	.align	4


	//----- nvinfo : EIATTR_REGCOUNT
	.align		4
        /*0000*/ 	.byte	0x04, 0x2f
        /*0002*/ 	.short	(.L_1 - .L_0)
	.align		4
.L_0:
        /*0004*/ 	.word	index@(_Z24compute_output_gradientsPfS_S_S_i)
        /*0008*/ 	.word	0x00000010


	//----- nvinfo : EIATTR_FRAME_SIZE
	.align		4
.L_1:
        /*000c*/ 	.byte	0x04, 0x11
        /*000e*/ 	.short	(.L_3 - .L_2)
	.align		4
.L_2:
        /*0010*/ 	.word	index@($__internal_1_$__cuda_sm20_rcp_rn_f32_slowpath)
        /*0014*/ 	.word	0x00000000


	//----- nvinfo : EIATTR_FRAME_SIZE
	.align		4
.L_3:
        /*0018*/ 	.byte	0x04, 0x11
        /*001a*/ 	.short	(.L_5 - .L_4)
	.align		4
.L_4:
        /*001c*/ 	.word	index@(_Z24compute_output_gradientsPfS_S_S_i)
        /*0020*/ 	.word	0x00000000


	//----- nvinfo : EIATTR_REGCOUNT
	.align		4
.L_5:
        /*0024*/ 	.byte	0x04, 0x2f
        /*0026*/ 	.short	(.L_7 - .L_6)
	.align		4
.L_6:
        /*0028*/ 	.word	index@(_Z24compute_hidden_gradientsPfS_S_S_ii)
        /*002c*/ 	.word	0x00000020


	//----- nvinfo : EIATTR_FRAME_SIZE
	.align		4
.L_7:
        /*0030*/ 	.byte	0x04, 0x11
        /*0032*/ 	.short	(.L_9 - .L_8)
	.align		4
.L_8:
        /*0034*/ 	.word	index@($__internal_0_$__cuda_sm20_rcp_rn_f32_slowpath)
        /*0038*/ 	.word	0x00000000


	//----- nvinfo : EIATTR_FRAME_SIZE
	.align		4
.L_9:
        /*003c*/ 	.byte	0x04, 0x11
        /*003e*/ 	.short	(.L_11 - .L_10)
	.align		4
.L_10:
        /*0040*/ 	.word	index@(_Z24compute_hidden_gradientsPfS_S_S_ii)
        /*0044*/ 	.word	0x00000000


	//----- nvinfo : EIATTR_REGCOUNT
	.align		4
.L_11:
        /*0048*/ 	.byte	0x04, 0x2f
        /*004a*/ 	.short	(.L_13 - .L_12)
	.align		4
.L_12:
        /*004c*/ 	.word	index@(_Z14update_weightsPfS_S_fii)
        /*0050*/ 	.word	0x0000000e


	//----- nvinfo : EIATTR_FRAME_SIZE
	.align		4
.L_13:
        /*0054*/ 	.byte	0x04, 0x11
        /*0056*/ 	.short	(.L_15 - .L_14)
	.align		4
.L_14:
        /*0058*/ 	.word	index@(_Z14update_weightsPfS_S_fii)
        /*005c*/ 	.word	0x00000000


	//----- nvinfo : EIATTR_REGCOUNT
	.align		4
.L_15:
        /*0060*/ 	.byte	0x04, 0x2f
        /*0062*/ 	.short	(.L_17 - .L_16)
	.align		4
.L_16:
        /*0064*/ 	.word	index@(_Z13update_biasesPfS_fi)
        /*0068*/ 	.word	0x0000000a


	//----- nvinfo : EIATTR_FRAME_SIZE
	.align		4
.L_17:
        /*006c*/ 	.byte	0x04, 0x11
        /*006e*/ 	.short	(.L_19 - .L_18)
	.align		4
.L_18:
        /*0070*/ 	.word	index@(_Z13update_biasesPfS_fi)
        /*0074*/ 	.word	0x00000000


	//----- nvinfo : EIATTR_MIN_STACK_SIZE
	.align		4
.L_19:
        /*0078*/ 	.byte	0x04, 0x12
        /*007a*/ 	.short	(.L_21 - .L_20)
	.align		4
.L_20:
        /*007c*/ 	.word	index@(_Z13update_biasesPfS_fi)
        /*0080*/ 	.word	0x00000000


	//----- nvinfo : EIATTR_MIN_STACK_SIZE
	.align		4
.L_21:
        /*0084*/ 	.byte	0x04, 0x12
        /*0086*/ 	.short	(.L_23 - .L_22)
	.align		4
.L_22:
        /*0088*/ 	.word	index@(_Z14update_weightsPfS_S_fii)
        /*008c*/ 	.word	0x00000000


	//----- nvinfo : EIATTR_MIN_STACK_SIZE
	.align		4
.L_23:
        /*0090*/ 	.byte	0x04, 0x12
        /*0092*/ 	.short	(.L_25 - .L_24)
	.align		4
.L_24:
        /*0094*/ 	.word	index@(_Z24compute_hidden_gradientsPfS_S_S_ii)
        /*0098*/ 	.word	0x00000000


	//----- nvinfo : EIATTR_MIN_STACK_SIZE
	.align		4
.L_25:
        /*009c*/ 	.byte	0x04, 0x12
        /*009e*/ 	.short	(.L_27 - .L_26)
	.align		4
.L_26:
        /*00a0*/ 	.word	index@(_Z24compute_output_gradientsPfS_S_S_i)
        /*00a4*/ 	.word	0x00000000
.L_27:


//--------------------- .nv.compat                --------------------------
	.section	.nv.compat,"",@"SHT_CUDA_COMPAT_INFO"
	.align	4
        /*0000*/ 	.byte	0x02, 0x09, 0x00, 0x00, 0x02, 0x02, 0x01, 0x00, 0x02, 0x05, 0x05, 0x00, 0x03, 0x07, 0x01, 0x01
        /*0010*/ 	.byte	0x02, 0x03, 0x00, 0x00, 0x02, 0x06, 0x01, 0x00, 0x04, 0x0b, 0x08, 0x00, 0x09, 0x00, 0x00, 0x00
        /*0020*/ 	.byte	0x00, 0x00, 0x00, 0x00


//--------------------- .nv.info._Z13update_biasesPfS_fi --------------------------
	.section	.nv.info._Z13update_biasesPfS_fi,"",@"SHT_CUDA_INFO"
	.sectionflags	@""
	.align	4


	//----- nvinfo : EIATTR_CUDA_API_VERSION
	.align		4
        /*0000*/ 	.byte	0x04, 0x37
        /*0002*/ 	.short	(.L_29 - .L_28)
.L_28:
        /*0004*/ 	.word	0x00000082


	//----- nvinfo : EIATTR_KPARAM_INFO
	.align		4
.L_29:
        /*0008*/ 	.byte	0x04, 0x17
        /*000a*/ 	.short	(.L_31 - .L_30)
.L_30:
        /*000c*/ 	.word	0x00000000
        /*0010*/ 	.short	0x0003
        /*0012*/ 	.short	0x0014
        /*0014*/ 	.byte	0x00, 0xf0, 0x11, 0x00


	//----- nvinfo : EIATTR_KPARAM_INFO
	.align		4
.L_31:
        /*0018*/ 	.byte	0x04, 0x17
        /*001a*/ 	.short	(.L_33 - .L_32)
.L_32:
        /*001c*/ 	.word	0x00000000
        /*0020*/ 	.short	0x0002
        /*0022*/ 	.short	0x0010
        /*0024*/ 	.byte	0x00, 0xf0, 0x11, 0x00


	//----- nvinfo : EIATTR_KPARAM_INFO
	.align		4
.L_33:
        /*0028*/ 	.byte	0x04, 0x17
        /*002a*/ 	.short	(.L_35 - .L_34)
.L_34:
        /*002c*/ 	.word	0x00000000
        /*0030*/ 	.short	0x0001
        /*0032*/ 	.short	0x0008
        /*0034*/ 	.byte	0x00, 0xf5, 0x21, 0x00


	//----- nvinfo : EIATTR_KPARAM_INFO
	.align		4
.L_35:
        /*0038*/ 	.byte	0x04, 0x17
        /*003a*/ 	.short	(.L_37 - .L_36)
.L_36:
        /*003c*/ 	.word	0x00000000
        /*0040*/ 	.short	0x0000
        /*0042*/ 	.short	0x0000
        /*0044*/ 	.byte	0x00, 0xf5, 0x21, 0x00


	//----- nvinfo : EIATTR_SPARSE_MMA_MASK
	.align		4
.L_37:
        /*0048*/ 	.byte	0x03, 0x50
        /*004a*/ 	.short	0x0000


	//----- nvinfo : EIATTR_MAXREG_COUNT
	.align		4
        /*004c*/ 	.byte	0x03, 0x1b
        /*004e*/ 	.short	0x00ff


	//----- nvinfo : EIATTR_MERCURY_ISA_VERSION
	.align		4
        /*0050*/ 	.byte	0x03, 0x5f
        /*0052*/ 	.short	0x0101


	//----- nvinfo : EIATTR_VRC_CTA_INIT_COUNT
	.align		4
        /*0054*/ 	.byte	0x02, 0x4a
	.zero		1
	.zero		1


	//----- nvinfo : EIATTR_EXIT_INSTR_OFFSETS
	.align		4
        /*0058*/ 	.byte	0x04, 0x1c
        /*005a*/ 	.short	(.L_39 - .L_38)


	//   ....[0]....
.L_38:
        /*005c*/ 	.word	0x00000070


	//   ....[1]....
        /*0060*/ 	.word	0x00000120


	//----- nvinfo : EIATTR_CBANK_PARAM_SIZE
	.align		4
.L_39:
        /*0064*/ 	.byte	0x03, 0x19
        /*0066*/ 	.short	0x0018


	//----- nvinfo : EIATTR_PARAM_CBANK
	.align		4
        /*0068*/ 	.byte	0x04, 0x0a
        /*006a*/ 	.short	(.L_41 - .L_40)
	.align		4
.L_40:
        /*006c*/ 	.word	index@(.nv.constant0._Z13update_biasesPfS_fi)
        /*0070*/ 	.short	0x0380
        /*0072*/ 	.short	0x0018


	//----- nvinfo : EIATTR_SW_WAR
	.align		4
.L_41:
        /*0074*/ 	.byte	0x04, 0x36
        /*0076*/ 	.short	(.L_43 - .L_42)
.L_42:
        /*0078*/ 	.word	0x00000008
.L_43:


//--------------------- .nv.info._Z14update_weightsPfS_S_fii --------------------------
	.section	.nv.info._Z14update_weightsPfS_S_fii,"",@"SHT_CUDA_INFO"
	.sectionflags	@""
	.align	4


	//----- nvinfo : EIATTR_CUDA_API_VERSION
	.align		4
        /*0000*/ 	.byte	0x04, 0x37
        /*0002*/ 	.short	(.L_45 - .L_44)
.L_44:
        /*0004*/ 	.word	0x00000082


	//----- nvinfo : EIATTR_KPARAM_INFO
	.align		4
.L_45:
        /*0008*/ 	.byte	0x04, 0x17
        /*000a*/ 	.short	(.L_47 - .L_46)
.L_46:
        /*000c*/ 	.word	0x00000000
        /*0010*/ 	.short	0x0005
        /*0012*/ 	.short	0x0020
        /*0014*/ 	.byte	0x00, 0xf0, 0x11, 0x00


	//----- nvinfo : EIATTR_KPARAM_INFO
	.align		4
.L_47:
        /*0018*/ 	.byte	0x04, 0x17
        /*001a*/ 	.short	(.L_49 - .L_48)
.L_48:
        /*001c*/ 	.word	0x00000000
        /*0020*/ 	.short	0x0004
        /*0022*/ 	.short	0x001c
        /*0024*/ 	.byte	0x00, 0xf0, 0x11, 0x00


	//----- nvinfo : EIATTR_KPARAM_INFO
	.align		4
.L_49:
        /*0028*/ 	.byte	0x04, 0x17
        /*002a*/ 	.short	(.L_51 - .L_50)
.L_50:
        /*002c*/ 	.word	0x00000000
        /*0030*/ 	.short	0x0003
        /*0032*/ 	.short	0x0018
        /*0034*/ 	.byte	0x00, 0xf0, 0x11, 0x00


	//----- nvinfo : EIATTR_KPARAM_INFO
	.align		4
.L_51:
        /*0038*/ 	.byte	0x04, 0x17
        /*003a*/ 	.short	(.L_53 - .L_52)
.L_52:
        /*003c*/ 	.word	0x00000000
        /*0040*/ 	.short	0x0002
        /*0042*/ 	.short	0x0010
        /*0044*/ 	.byte	0x00, 0xf5, 0x21, 0x00


	//----- nvinfo : EIATTR_KPARAM_INFO
	.align		4
.L_53:
        /*0048*/ 	.byte	0x04, 0x17
        /*004a*/ 	.short	(.L_55 - .L_54)
.L_54:
        /*004c*/ 	.word	0x00000000
        /*0050*/ 	.short	0x0001
        /*0052*/ 	.short	0x0008
        /*0054*/ 	.byte	0x00, 0xf5, 0x21, 0x00


	//----- nvinfo : EIATTR_KPARAM_INFO
	.align		4
.L_55:
        /*0058*/ 	.byte	0x04, 0x17
        /*005a*/ 	.short	(.L_57 - .L_56)
.L_56:
        /*005c*/ 	.word	0x00000000
        /*0060*/ 	.short	0x0000
        /*0062*/ 	.short	0x0000
        /*0064*/ 	.byte	0x00, 0xf5, 0x21, 0x00


	//----- nvinfo : EIATTR_SPARSE_MMA_MASK
	.align		4
.L_57:
        /*0068*/ 	.byte	0x03, 0x50
        /*006a*/ 	.short	0x0000


	//----- nvinfo : EIATTR_MAXREG_COUNT
	.align		4
        /*006c*/ 	.byte	0x03, 0x1b
        /*006e*/ 	.short	0x00ff


	//----- nvinfo : EIATTR_MERCURY_ISA_VERSION
	.align		4
        /*0070*/ 	.byte	0x03, 0x5f
        /*0072*/ 	.short	0x0101


	//----- nvinfo : EIATTR_VRC_CTA_INIT_COUNT
	.align		4
        /*0074*/ 	.byte	0x02, 0x4a
	.zero		1
	.zero		1


	//----- nvinfo : EIATTR_EXIT_INSTR_OFFSETS
	.align		4
        /*0078*/ 	.byte	0x04, 0x1c
        /*007a*/ 	.short	(.L_59 - .L_58)


	//   ....[0]....
.L_58:
        /*007c*/ 	.word	0x000000d0


	//   ....[1]....
        /*0080*/ 	.word	0x000001d0


	//----- nvinfo : EIATTR_CBANK_PARAM_SIZE
	.align		4
.L_59:
        /*0084*/ 	.byte	0x03, 0x19
        /*0086*/ 	.short	0x0024


	//----- nvinfo : EIATTR_PARAM_CBANK
	.align		4
        /*0088*/ 	.byte	0x04, 0x0a
        /*008a*/ 	.short	(.L_61 - .L_60)
	.align		4
.L_60:
        /*008c*/ 	.word	index@(.nv.constant0._Z14update_weightsPfS_S_fii)
        /*0090*/ 	.short	0x0380
        /*0092*/ 	.short	0x0024


	//----- nvinfo : EIATTR_SW_WAR
	.align		4
.L_61:
        /*0094*/ 	.byte	0x04, 0x36
        /*0096*/ 	.short	(.L_63 - .L_62)
.L_62:
        /*0098*/ 	.word	0x00000008
.L_63:


//--------------------- .nv.info._Z24compute_hidden_gradientsPfS_S_S_ii --------------------------
	.section	.nv.info._Z24compute_hidden_gradientsPfS_S_S_ii,"",@"SHT_CUDA_INFO"
	.sectionflags	@""
	.align	4


	//----- nvinfo : EIATTR_CUDA_API_VERSION
	.align		4
        /*0000*/ 	.byte	0x04, 0x37
        /*0002*/ 	.short	(.L_65 - .L_64)
.L_64:
        /*0004*/ 	.word	0x00000082


	//----- nvinfo : EIATTR_KPARAM_INFO
	.align		4
.L_65:
        /*0008*/ 	.byte	0x04, 0x17
        /*000a*/ 	.short	(.L_67 - .L_66)
.L_66:
        /*000c*/ 	.word	0x00000000
        /*0010*/ 	.short	0x0005
        /*0012*/ 	.short	0x0024
        /*0014*/ 	.byte	0x00, 0xf0, 0x11, 0x00


	//----- nvinfo : EIATTR_KPARAM_INFO
	.align		4
.L_67:
        /*0018*/ 	.byte	0x04, 0x17
        /*001a*/ 	.short	(.L_69 - .L_68)
.L_68:
        /*001c*/ 	.word	0x00000000
        /*0020*/ 	.short	0x0004
        /*0022*/ 	.short	0x0020
        /*0024*/ 	.byte	0x00, 0xf0, 0x11, 0x00


	//----- nvinfo : EIATTR_KPARAM_INFO
	.align		4
.L_69:
        /*0028*/ 	.byte	0x04, 0x17
        /*002a*/ 	.short	(.L_71 - .L_70)
.L_70:
        /*002c*/ 	.word	0x00000000
        /*0030*/ 	.short	0x0003
        /*0032*/ 	.short	0x0018
        /*0034*/ 	.byte	0x00, 0xf5, 0x21, 0x00


	//----- nvinfo : EIATTR_KPARAM_INFO
	.align		4
.L_71:
        /*0038*/ 	.byte	0x04, 0x17
        /*003a*/ 	.short	(.L_73 - .L_72)
.L_72:
        /*003c*/ 	.word	0x00000000
        /*0040*/ 	.short	0x0002
        /*0042*/ 	.short	0x0010
        /*0044*/ 	.byte	0x00, 0xf5, 0x21, 0x00


	//----- nvinfo : EIATTR_KPARAM_INFO
	.align		4
.L_73:
        /*0048*/ 	.byte	0x04, 0x17
        /*004a*/ 	.short	(.L_75 - .L_74)
.L_74:
        /*004c*/ 	.word	0x00000000
        /*0050*/ 	.short	0x0001
        /*0052*/ 	.short	0x0008
        /*0054*/ 	.byte	0x00, 0xf5, 0x21, 0x00


	//----- nvinfo : EIATTR_KPARAM_INFO
	.align		4
.L_75:
        /*0058*/ 	.byte	0x04, 0x17
        /*005a*/ 	.short	(.L_77 - .L_76)
.L_76:
        /*005c*/ 	.word	0x00000000
        /*0060*/ 	.short	0x0000
        /*0062*/ 	.short	0x0000
        /*0064*/ 	.byte	0x00, 0xf5, 0x21, 0x00


	//----- nvinfo : EIATTR_SPARSE_MMA_MASK
	.align		4
.L_77:
        /*0068*/ 	.byte	0x03, 0x50
        /*006a*/ 	.short	0x0000


	//----- nvinfo : EIATTR_MAXREG_COUNT
	.align		4
        /*006c*/ 	.byte	0x03, 0x1b
        /*006e*/ 	.short	0x00ff


	//----- nvinfo : EIATTR_MERCURY_ISA_VERSION
	.align		4
        /*0070*/ 	.byte	0x03, 0x5f
        /*0072*/ 	.short	0x0101


	//----- nvinfo : EIATTR_VRC_CTA_INIT_COUNT
	.align		4
        /*0074*/ 	.byte	0x02, 0x4a
	.zero		1
	.zero		1


	//----- nvinfo : EIATTR_EXIT_INSTR_OFFSETS
	.align		4
        /*0078*/ 	.byte	0x04, 0x1c
        /*007a*/ 	.short	(.L_79 - .L_78)


	//   ....[0]....
.L_78:
        /*007c*/ 	.word	0x00000070


	//   ....[1]....
        /*0080*/ 	.word	0x00000da0


	//----- nvinfo : EIATTR_CRS_STACK_SIZE
	.align		4
.L_79:
        /*0084*/ 	.byte	0x04, 0x1e
        /*0086*/ 	.short	(.L_81 - .L_80)
.L_80:
        /*0088*/ 	.word	0x00000000


	//----- nvinfo : EIATTR_CBANK_PARAM_SIZE
	.align		4
.L_81:
        /*008c*/ 	.byte	0x03, 0x19
        /*008e*/ 	.short	0x0028


	//----- nvinfo : EIATTR_PARAM_CBANK
	.align		4
        /*0090*/ 	.byte	0x04, 0x0a
        /*0092*/ 	.short	(.L_83 - .L_82)
	.align		4
.L_82:
        /*0094*/ 	.word	index@(.nv.constant0._Z24compute_hidden_gradientsPfS_S_S_ii)
        /*0098*/ 	.short	0x0380
        /*009a*/ 	.short	0x0028


	//----- nvinfo : EIATTR_SW_WAR
	.align		4
.L_83:
        /*009c*/ 	.byte	0x04, 0x36
        /*009e*/ 	.short	(.L_85 - .L_84)
.L_84:
        /*00a0*/ 	.word	0x00000008
.L_85:


//--------------------- .nv.info._Z24compute_output_gradientsPfS_S_S_i --------------------------
	.section	.nv.info._Z24compute_output_gradientsPfS_S_S_i,"",@"SHT_CUDA_INFO"
	.sectionflags	@""
	.align	4


	//----- nvinfo : EIATTR_CUDA_API_VERSION
	.align		4
        /*0000*/ 	.byte	0x04, 0x37
        /*0002*/ 	.short	(.L_87 - .L_86)
.L_86:
        /*0004*/ 	.word	0x00000082


	//----- nvinfo : EIATTR_KPARAM_INFO
	.align		4
.L_87:
        /*0008*/ 	.byte	0x04, 0x17
        /*000a*/ 	.short	(.L_89 - .L_88)
.L_88:
        /*000c*/ 	.word	0x00000000
        /*0010*/ 	.short	0x0004
        /*0012*/ 	.short	0x0020
        /*0014*/ 	.byte	0x00, 0xf0, 0x11, 0x00


	//----- nvinfo : EIATTR_KPARAM_INFO
	.align		4
.L_89:
        /*0018*/ 	.byte	0x04, 0x17
        /*001a*/ 	.short	(.L_91 - .L_90)
.L_90:
        /*001c*/ 	.word	0x00000000
        /*0020*/ 	.short	0x0003
        /*0022*/ 	.short	0x0018
        /*0024*/ 	.byte	0x00, 0xf5, 0x21, 0x00


	//----- nvinfo : EIATTR_KPARAM_INFO
	.align		4
.L_91:
        /*0028*/ 	.byte	0x04, 0x17
        /*002a*/ 	.short	(.L_93 - .L_92)
.L_92:
        /*002c*/ 	.word	0x00000000
        /*0030*/ 	.short	0x0002
        /*0032*/ 	.short	0x0010
        /*0034*/ 	.byte	0x00, 0xf5, 0x21, 0x00


	//----- nvinfo : EIATTR_KPARAM_INFO
	.align		4
.L_93:
        /*0038*/ 	.byte	0x04, 0x17
        /*003a*/ 	.short	(.L_95 - .L_94)
.L_94:
        /*003c*/ 	.word	0x00000000
        /*0040*/ 	.short	0x0001
        /*0042*/ 	.short	0x0008
        /*0044*/ 	.byte	0x00, 0xf5, 0x21, 0x00


	//----- nvinfo : EIATTR_KPARAM_INFO
	.align		4
.L_95:
        /*0048*/ 	.byte	0x04, 0x17
        /*004a*/ 	.short	(.L_97 - .L_96)
.L_96:
        /*004c*/ 	.word	0x00000000
        /*0050*/ 	.short	0x0000
        /*0052*/ 	.short	0x0000
        /*0054*/ 	.byte	0x00, 0xf5, 0x21, 0x00


	//----- nvinfo : EIATTR_SPARSE_MMA_MASK
	.align		4
.L_97:
        /*0058*/ 	.byte	0x03, 0x50
        /*005a*/ 	.short	0x0000


	//----- nvinfo : EIATTR_MAXREG_COUNT
	.align		4
        /*005c*/ 	.byte	0x03, 0x1b
        /*005e*/ 	.short	0x00ff


	//----- nvinfo : EIATTR_MERCURY_ISA_VERSION
	.align		4
        /*0060*/ 	.byte	0x03, 0x5f
        /*0062*/ 	.short	0x0101


	//----- nvinfo : EIATTR_VRC_CTA_INIT_COUNT
	.align		4
        /*0064*/ 	.byte	0x02, 0x4a
	.zero		1
	.zero		1


	//----- nvinfo : EIATTR_EXIT_INSTR_OFFSETS
	.align		4
        /*0068*/ 	.byte	0x04, 0x1c
        /*006a*/ 	.short	(.L_99 - .L_98)


	//   ....[0]....
.L_98:
        /*006c*/ 	.word	0x00000070


	//   ....[1]....
        /*0070*/ 	.word	0x00000320


	//----- nvinfo : EIATTR_CRS_STACK_SIZE
	.align		4
.L_99:
        /*0074*/ 	.byte	0x04, 0x1e
        /*0076*/ 	.short	(.L_101 - .L_100)
.L_100:
        /*0078*/ 	.word	0x00000000


	//----- nvinfo : EIATTR_CBANK_PARAM_SIZE
	.align		4
.L_101:
        /*007c*/ 	.byte	0x03, 0x19
        /*007e*/ 	.short	0x0024


	//----- nvinfo : EIATTR_PARAM_CBANK
	.align		4
        /*0080*/ 	.byte	0x04, 0x0a
        /*0082*/ 	.short	(.L_103 - .L_102)
	.align		4
.L_102:
        /*0084*/ 	.word	index@(.nv.constant0._Z24compute_output_gradientsPfS_S_S_i)
        /*0088*/ 	.short	0x0380
        /*008a*/ 	.short	0x0024


	//----- nvinfo : EIATTR_SW_WAR
	.align		4
.L_103:
        /*008c*/ 	.byte	0x04, 0x36
        /*008e*/ 	.short	(.L_105 - .L_104)
.L_104:
        /*0090*/ 	.word	0x00000008
.L_105:


//--------------------- .nv.callgraph             --------------------------
	.section	.nv.callgraph,"",@"SHT_CUDA_CALLGRAPH"
	.align	4
	.sectionentsize	8
	.align		4
        /*0000*/ 	.word	0x00000000
	.align		4
        /*0004*/ 	.word	0xffffffff
	.align		4
        /*0008*/ 	.word	0x00000000
	.align		4
        /*000c*/ 	.word	0xfffffffe
	.align		4
        /*0010*/ 	.word	0x00000000
	.align		4
        /*0014*/ 	.word	0xfffffffd
	.align		4
        /*0018*/ 	.word	0x00000000
	.align		4
        /*001c*/ 	.word	0xfffffffc


//--------------------- .text._Z13update_biasesPfS_fi --------------------------
	.section	.text._Z13update_biasesPfS_fi,"ax",@progbits
	.align	128
        .global         _Z13update_biasesPfS_fi
        .type           _Z13update_biasesPfS_fi,@function
        .size           _Z13update_biasesPfS_fi,(.L_x_26 - _Z13update_biasesPfS_fi)
        .other          _Z13update_biasesPfS_fi,@"STO_CUDA_ENTRY STV_DEFAULT"
_Z13update_biasesPfS_fi:
.text._Z13update_biasesPfS_fi:
[----:B------:R-:W-:Y:S01]  /*0000*/  LDC R1, c[0x0][0x37c] ;  /* 0x0000df00ff017b82 */ /* 0x000fe20000000800 */
[----:B------:R-:W0:Y:S07]  /*0010*/  S2R R0, SR_TID.X ;  /* 0x0000000000007919 */ /* 0x000e2e0000002100 */
[----:B------:R-:W0:Y:S01]  /*0020*/  S2UR UR4, SR_CTAID.X ;  /* 0x00000000000479c3 */ /* 0x000e220000002500 */
[----:B------:R-:W1:Y:S07]  /*0030*/  LDCU UR5, c[0x0][0x394] ;  /* 0x00007280ff0577ac */ /* 0x000e6e0008000800 */
[----:B------:R-:W0:Y:S02]  /*0040*/  LDC R7, c[0x0][0x360] ;  /* 0x0000d800ff077b82 */ /* 0x000e240000000800 */
[----:B0-----:R-:W-:-:S05]  /*0050*/  IMAD R7, R7, UR4, R0 ;  /* 0x0000000407077c24 */ /* 0x001fca000f8e0200 */
[----:B-1----:R-:W-:-:S13]  /*0060*/  ISETP.GE.AND P0, PT, R7, UR5, PT ;  /* 0x0000000507007c0c */ /* 0x002fda000bf06270 */
[----:B------:R-:W-:Y:S05]  /*0070*/  @P0 EXIT ;  /* 0x000000000000094d */ /* 0x000fea0003800000 */
[----:B------:R-:W0:Y:S01]  /*0080*/  LDC.64 R2, c[0x0][0x388] ;  /* 0x0000e200ff027b82 */ /* 0x000e220000000a00 */
[----:B------:R-:W1:Y:S01]  /*0090*/  LDCU.64 UR4, c[0x0][0x358] ;  /* 0x00006b00ff0477ac */ /* 0x000e620008000a00 */
[----:B------:R-:W2:Y:S06]  /*00a0*/  LDCU UR6, c[0x0][0x390] ;  /* 0x00007200ff0677ac */ /* 0x000eac0008000800 */
[----:B------:R-:W3:Y:S01]  /*00b0*/  LDC.64 R4, c[0x0][0x380] ;  /* 0x0000e000ff047b82 */ /* 0x000ee20000000a00 */
[----:B0-----:R-:W-:-:S06]  /*00c0*/  IMAD.WIDE R2, R7, 0x4, R2 ;  /* 0x0000000407027825 */ /* 0x001fcc00078e0202 */
[----:B-1----:R-:W2:Y:S01]  /*00d0*/  LDG.E R2, desc[UR4][R2.64] ;  /* 0x0000000402027981 */ /* 0x002ea2000c1e1900 */
[----:B---3--:R-:W-:-:S05]  /*00e0*/  IMAD.WIDE R4, R7, 0x4, R4 ;  /* 0x0000000407047825 */ /* 0x008fca00078e0204 */
[----:B------:R-:W2:Y:S02]  /*00f0*/  LDG.E R7, desc[UR4][R4.64] ;  /* 0x0000000404077981 */ /* 0x000ea4000c1e1900 */
[----:B--2---:R-:W-:-:S05]  /*0100*/  FFMA R7, R2, UR6, R7 ;  /* 0x0000000602077c23 */ /* 0x004fca0008000007 */
[----:B------:R-:W-:Y:S01]  /*0110*/  STG.E desc[UR4][R4.64], R7 ;  /* 0x0000000704007986 */ /* 0x000fe2000c101904 */
[----:B------:R-:W-:Y:S05]  /*0120*/  EXIT ;  /* 0x000000000000794d */ /* 0x000fea0003800000 */
.L_x_0:
[----:B------:R-:W-:-:S00]  /*0130*/  BRA `(.L_x_0) ;  /* 0xfffffffc00fc7947 */ /* 0x000fc0000383ffff */
[----:B------:R-:W-:-:S00]  /*0140*/  NOP ;  /* 0x0000000000007918 */ /* 0x000fc00000000000 */
        /* <DEDUP_REMOVED lines=11> */
.L_x_26:


//--------------------- .text._Z14update_weightsPfS_S_fii --------------------------
	.section	.text._Z14update_weightsPfS_S_fii,"ax",@progbits
	.align	128
        .global         _Z14update_weightsPfS_S_fii
        .type           _Z14update_weightsPfS_S_fii,@function
        .size           _Z14update_weightsPfS_S_fii,(.L_x_27 - _Z14update_weightsPfS_S_fii)
        .other          _Z14update_weightsPfS_S_fii,@"STO_CUDA_ENTRY STV_DEFAULT"
_Z14update_weightsPfS_S_fii:
.text._Z14update_weightsPfS_S_fii:
[----:B------:R-:W-:Y:S01]  /*0000*/  LDC R1, c[0x0][0x37c] ;  /* 0x0000df00ff017b82 */ /* 0x000fe20000000800 */
[----:B------:R-:W0:Y:S07]  /*0010*/  S2R R3, SR_TID.Y ;  /* 0x0000000000037919 */ /* 0x000e2e0000002200 */
[----:B------:R-:W1:Y:S01]  /*0020*/  LDC R9, c[0x0][0x360] ;  /* 0x0000d800ff097b82 */ /* 0x000e620000000800 */
[----:B------:R-:W2:Y:S01]  /*0030*/  LDCU UR6, c[0x0][0x3a0] ;  /* 0x00007400ff0677ac */ /* 0x000ea20008000800 */
[----:B------:R-:W1:Y:S01]  /*0040*/  S2R R2, SR_TID.X ;  /* 0x0000000000027919 */ /* 0x000e620000002100 */
[----:B------:R-:W3:Y:S05]  /*0050*/  LDCU UR7, c[0x0][0x39c] ;  /* 0x00007380ff0777ac */ /* 0x000eea0008000800 */
[----:B------:R-:W0:Y:S08]  /*0060*/  S2UR UR5, SR_CTAID.Y ;  /* 0x00000000000579c3 */ /* 0x000e300000002600 */
[----:B------:R-:W0:Y:S08]  /*0070*/  LDC R0, c[0x0][0x364] ;  /* 0x0000d900ff007b82 */ /* 0x000e300000000800 */
[----:B------:R-:W1:Y:S01]  /*0080*/  S2UR UR4, SR_CTAID.X ;  /* 0x00000000000479c3 */ /* 0x000e620000002500 */
[----:B0-----:R-:W-:-:S05]  /*0090*/  IMAD R0, R0, UR5, R3 ;  /* 0x0000000500007c24 */ /* 0x001fca000f8e0203 */
[----:B--2---:R-:W-:Y:S01]  /*00a0*/  ISETP.GE.AND P0, PT, R0, UR6, PT ;  /* 0x0000000600007c0c */ /* 0x004fe2000bf06270 */
[----:B-1----:R-:W-:-:S05]  /*00b0*/  IMAD R9, R9, UR4, R2 ;  /* 0x0000000409097c24 */ /* 0x002fca000f8e0202 */
[----:B---3--:R-:W-:-:S13]  /*00c0*/  ISETP.GE.OR P0, PT, R9, UR7, P0 ;  /* 0x0000000709007c0c */ /* 0x008fda0008706670 */
[----:B------:R-:W-:Y:S05]  /*00d0*/  @P0 EXIT ;  /* 0x000000000000094d */ /* 0x000fea0003800000 */
[----:B------:R-:W0:Y:S01]  /*00e0*/  LDC.64 R2, c[0x0][0x388] ;  /* 0x0000e200ff027b82 */ /* 0x000e220000000a00 */
[----:B------:R-:W1:Y:S01]  /*00f0*/  LDCU.64 UR4, c[0x0][0x358] ;  /* 0x00006b00ff0477ac */ /* 0x000e620008000a00 */
[C---:B------:R-:W-:Y:S01]  /*0100*/  IMAD R11, R0.reuse, UR7, R9 ;  /* 0x00000007000b7c24 */ /* 0x040fe2000f8e0209 */
[----:B------:R-:W2:Y:S05]  /*0110*/  LDCU UR6, c[0x0][0x398] ;  /* 0x00007300ff0677ac */ /* 0x000eaa0008000800 */
[----:B------:R-:W3:Y:S08]  /*0120*/  LDC.64 R4, c[0x0][0x390] ;  /* 0x0000e400ff047b82 */ /* 0x000ef00000000a00 */
[----:B------:R-:W4:Y:S01]  /*0130*/  LDC.64 R6, c[0x0][0x380] ;  /* 0x0000e000ff067b82 */ /* 0x000f220000000a00 */
[----:B0-----:R-:W-:-:S06]  /*0140*/  IMAD.WIDE.U32 R2, R0, 0x4, R2 ;  /* 0x0000000400027825 */ /* 0x001fcc00078e0002 */
[----:B-1----:R-:W2:Y:S01]  /*0150*/  LDG.E R2, desc[UR4][R2.64] ;  /* 0x0000000402027981 */ /* 0x002ea2000c1e1900 */
[----:B---3--:R-:W-:-:S06]  /*0160*/  IMAD.WIDE R4, R9, 0x4, R4 ;  /* 0x0000000409047825 */ /* 0x008fcc00078e0204 */
[----:B------:R-:W3:Y:S01]  /*0170*/  LDG.E R5, desc[UR4][R4.64] ;  /* 0x0000000404057981 */ /* 0x000ee2000c1e1900 */
[----:B----4-:R-:W-:-:S05]  /*0180*/  IMAD.WIDE R6, R11, 0x4, R6 ;  /* 0x000000040b067825 */ /* 0x010fca00078e0206 */
[----:B------:R-:W3:Y:S01]  /*0190*/  LDG.E R9, desc[UR4][R6.64] ;  /* 0x0000000406097981 */ /* 0x000ee2000c1e1900 */
[----:B--2---:R-:W-:-:S04]  /*01a0*/  FMUL R0, R2, UR6 ;  /* 0x0000000602007c20 */ /* 0x004fc80008400000 */
[----:B---3--:R-:W-:-:S05]  /*01b0*/  FFMA R9, R0, R5, R9 ;  /* 0x0000000500097223 */ /* 0x008fca0000000009 */
[----:B------:R-:W-:Y:S01]  /*01c0*/  STG.E desc[UR4][R6.64], R9 ;  /* 0x0000000906007986 */ /* 0x000fe2000c101904 */
[----:B------:R-:W-:Y:S05]  /*01d0*/  EXIT ;  /* 0x000000000000794d */ /* 0x000fea0003800000 */
.L_x_1:
        /* <DEDUP_REMOVED lines=10> */
.L_x_27:


//--------------------- .text._Z24compute_hidden_gradientsPfS_S_S_ii --------------------------
	.section	.text._Z24compute_hidden_gradientsPfS_S_S_ii,"ax",@progbits
	.align	128
        .global         _Z24compute_hidden_gradientsPfS_S_S_ii
        .type           _Z24compute_hidden_gradientsPfS_S_S_ii,@function
        .size           _Z24compute_hidden_gradientsPfS_S_S_ii,(.L_x_24 - _Z24compute_hidden_gradientsPfS_S_S_ii)
        .other          _Z24compute_hidden_gradientsPfS_S_S_ii,@"STO_CUDA_ENTRY STV_DEFAULT"
_Z24compute_hidden_gradientsPfS_S_S_ii:
.text._Z24compute_hidden_gradientsPfS_S_S_ii:
[----:B------:R-:W-:Y:S01]  /*0000*/  LDC R1, c[0x0][0x37c] ;  /* 0x0000df00ff017b82 */ /* 0x000fe20000000800 */
[----:B------:R-:W0:Y:S07]  /*0010*/  S2R R2, SR_TID.X ;  /* 0x0000000000027919 */ /* 0x000e2e0000002100 */
[----:B------:R-:W0:Y:S08]  /*0020*/  S2UR UR4, SR_CTAID.X ;  /* 0x00000000000479c3 */ /* 0x000e300000002500 */
[----:B------:R-:W0:Y:S08]  /*0030*/  LDC R3, c[0x0][0x360] ;  /* 0x0000d800ff037b82 */ /* 0x000e300000000800 */
[----:B------:R-:W1:Y:S01]  /*0040*/  LDC R0, c[0x0][0x3a0] ;  /* 0x0000e800ff007b82 */ /* 0x000e620000000800 */
[----:B0-----:R-:W-:-:S05]  /*0050*/  IMAD R3, R3, UR4, R2 ;  /* 0x0000000403037c24 */ /* 0x001fca000f8e0202 */
[----:B-1----:R-:W-:-:S13]  /*0060*/  ISETP.GE.AND P0, PT, R3, R0, PT ;  /* 0x000000000300720c */ /* 0x002fda0003f06270 */
[----:B------:R-:W-:Y:S05]  /*0070*/  @P0 EXIT ;  /* 0x000000000000094d */ /* 0x000fea0003800000 */
[----:B------:R-:W0:Y:S01]  /*0080*/  LDCU UR6, c[0x0][0x3a4] ;  /* 0x00007480ff0677ac */ /* 0x000e220008000800 */
[----:B------:R-:W-:Y:S01]  /*0090*/  HFMA2 R16, -RZ, RZ, 0, 0 ;  /* 0x00000000ff107431 */ /* 0x000fe200000001ff */
[----:B------:R-:W1:Y:S01]  /*00a0*/  LDCU.64 UR10, c[0x0][0x358] ;  /* 0x00006b00ff0a77ac */ /* 0x000e620008000a00 */
[----:B0-----:R-:W-:-:S09]  /*00b0*/  UISETP.GE.AND UP0, UPT, UR6, 0x1, UPT ;  /* 0x000000010600788c */ /* 0x001fd2000bf06270 */
[----:B-1----:R-:W-:Y:S05]  /*00c0*/  BRA.U !UP0, `(.L_x_2) ;  /* 0x0000000908b47547 */ /* 0x002fea000b800000 */
[----:B------:R-:W-:Y:S01]  /*00d0*/  UISETP.GE.U32.AND UP1, UPT, UR6, 0x10, UPT ;  /* 0x000000100600788c */ /* 0x000fe2000bf26070 */
[----:B------:R-:W-:Y:S01]  /*00e0*/  MOV R16, RZ ;  /* 0x000000ff00107202 */ /* 0x000fe20000000f00 */
[----:B------:R-:W-:Y:S01]  /*00f0*/  ULOP3.LUT UR7, UR6, 0xf, URZ, 0xc0, !UPT ;  /* 0x0000000f06077892 */ /* 0x000fe2000f8ec0ff */
[----:B------:R-:W-:-:S03]  /*0100*/  MOV R2, RZ ;  /* 0x000000ff00027202 */ /* 0x000fc60000000f00 */
[----:B------:R-:W-:-:S03]  /*0110*/  UISETP.NE.AND UP0, UPT, UR7, URZ, UPT ;  /* 0x000000ff0700728c */ /* 0x000fc6000bf05270 */
[----:B------:R-:W-:Y:S08]  /*0120*/  BRA.U !UP1, `(.L_x_3) ;  /* 0x0000000509447547 */ /* 0x000ff0000b800000 */
[----:B------:R-:W0:Y:S01]  /*0130*/  LDCU.64 UR4, c[0x0][0x390] ;  /* 0x00007200ff0477ac */ /* 0x000e220008000a00 */
[----:B------:R-:W-:Y:S02]  /*0140*/  MOV R16, RZ ;  /* 0x000000ff00107202 */ /* 0x000fe40000000f00 */
[----:B------:R-:W-:Y:S01]  /*0150*/  MOV R5, R3 ;  /* 0x0000000300057202 */ /* 0x000fe20000000f00 */
[----:B------:R-:W-:-:S04]  /*0160*/  ULOP3.LUT UR8, UR6, 0x7ffffff0, URZ, 0xc0, !UPT ;  /* 0x7ffffff006087892 */ /* 0x000fc8000f8ec0ff */
[----:B------:R-:W-:Y:S02]  /*0170*/  UIADD3 UR9, UPT, UPT, -UR8, URZ, URZ ;  /* 0x000000ff08097290 */ /* 0x000fe4000fffe1ff */
[----:B------:R-:W-:Y:S01]  /*0180*/  MOV R2, UR8 ;  /* 0x0000000800027c02 */ /* 0x000fe20008000f00 */
[----:B0-----:R-:W-:-:S04]  /*0190*/  UIADD3 UR4, UP1, UPT, UR4, 0x20, URZ ;  /* 0x0000002004047890 */ /* 0x001fc8000ff3e0ff */
[----:B------:R-:W-:Y:S02]  /*01a0*/  UIADD3.X UR5, UPT, UPT, URZ, UR5, URZ, UP1, !UPT ;  /* 0x00000005ff057290 */ /* 0x000fe40008ffe4ff */
[----:B------:R-:W-:-:S04]  /*01b0*/  MOV R10, UR4 ;  /* 0x00000004000a7c02 */ /* 0x000fc80008000f00 */
[----:B------:R-:W-:-:S07]  /*01c0*/  MOV R11, UR5 ;  /* 0x00000005000b7c02 */ /* 0x000fce0008000f00 */
.L_x_4:
[----:B------:R-:W0:Y:S01]  /*01d0*/  LDC.64 R8, c[0x0][0x388] ;  /* 0x0000e200ff087b82 */ /* 0x000e220000000a00 */
[----:B------:R-:W2:Y:S04]  /*01e0*/  LDG.E R17, desc[UR10][R10.64+-0x20] ;  /* 0xffffe00a0a117981 */ /* 0x000ea8000c1e1900 */
[----:B------:R-:W3:Y:S04]  /*01f0*/  LDG.E R19, desc[UR10][R10.64+-0x1c] ;  /* 0xffffe40a0a137981 */ /* 0x000ee8000c1e1900 */
[----:B------:R-:W4:Y:S04]  /*0200*/  LDG.E R27, desc[UR10][R10.64+-0x18] ;  /* 0xffffe80a0a1b7981 */ /* 0x000f28000c1e1900 */
[----:B------:R-:W5:Y:S04]  /*0210*/  LDG.E R7, desc[UR10][R10.64+-0x14] ;  /* 0xffffec0a0a077981 */ /* 0x000f68000c1e1900 */
[----:B------:R-:W5:Y:S01]  /*0220*/  LDG.E R20, desc[UR10][R10.64+-0x8] ;  /* 0xfffff80a0a147981 */ /* 0x000f62000c1e1900 */
[----:B0-----:R-:W-:-:S05]  /*0230*/  IMAD.WIDE R8, R5, 0x4, R8 ;  /* 0x0000000405087825 */ /* 0x001fca00078e0208 */
[----:B------:R-:W2:Y:S01]  /*0240*/  LDG.E R26, desc[UR10][R8.64] ;  /* 0x0000000a081a7981 */ /* 0x000ea2000c1e1900 */
[----:B------:R-:W-:-:S05]  /*0250*/  IMAD.WIDE R12, R0, 0x4, R8 ;  /* 0x00000004000c7825 */ /* 0x000fca00078e0208 */
[----:B------:R-:W3:Y:S01]  /*0260*/  LDG.E R18, desc[UR10][R12.64] ;  /* 0x0000000a0c127981 */ /* 0x000ee2000c1e1900 */
[----:B------:R-:W-:-:S03]  /*0270*/  IMAD.WIDE R22, R0, 0x4, R12 ;  /* 0x0000000400167825 */ /* 0x000fc600078e020c */
[----:B------:R-:W5:Y:S01]  /*0280*/  LDG.E R9, desc[UR10][R10.64+-0x10] ;  /* 0xfffff00a0a097981 */ /* 0x000f62000c1e1900 */
[----:B------:R-:W-:-:S03]  /*0290*/  IMAD.WIDE R14, R0, 0x4, R22 ;  /* 0x00000004000e7825 */ /* 0x000fc600078e0216 */
[----:B------:R-:W4:Y:S04]  /*02a0*/  LDG.E R24, desc[UR10][R22.64] ;  /* 0x0000000a16187981 */ /* 0x000f28000c1e1900 */
[----:B------:R-:W5:Y:S01]  /*02b0*/  LDG.E R4, desc[UR10][R14.64] ;  /* 0x0000000a0e047981 */ /* 0x000f62000c1e1900 */
[----:B------:R-:W-:-:S03]  /*02c0*/  IMAD.WIDE R28, R0, 0x4, R14 ;  /* 0x00000004001c7825 */ /* 0x000fc600078e020e */
[----:B------:R-:W5:Y:S04]  /*02d0*/  LDG.E R8, desc[UR10][R10.64+-0xc] ;  /* 0xfffff40a0a087981 */ /* 0x000f68000c1e1900 */
[----:B------:R0:W5:Y:S02]  /*02e0*/  LDG.E R6, desc[UR10][R28.64] ;  /* 0x0000000a1c067981 */ /* 0x000164000c1e1900 */
[----:B0-----:R-:W-:-:S05]  /*02f0*/  IMAD.WIDE R28, R0, 0x4, R28 ;  /* 0x00000004001c7825 */ /* 0x001fca00078e021c */
[----:B------:R-:W5:Y:S01]  /*0300*/  LDG.E R21, desc[UR10][R28.64] ;  /* 0x0000000a1c157981 */ /* 0x000f62000c1e1900 */
[----:B------:R-:W-:-:S05]  /*0310*/  IMAD.WIDE R22, R0, 0x4, R28 ;  /* 0x0000000400167825 */ /* 0x000fca00078e021c */
[----:B------:R0:W5:Y:S01]  /*0320*/  LDG.E R25, desc[UR10][R22.64] ;  /* 0x0000000a16197981 */ /* 0x000162000c1e1900 */
[----:B------:R-:W-:-:S03]  /*0330*/  IMAD.WIDE R12, R0, 0x4, R22 ;  /* 0x00000004000c7825 */ /* 0x000fc600078e0216 */
[----:B------:R-:W5:Y:S01]  /*0340*/  LDG.E R29, desc[UR10][R10.64+-0x4] ;  /* 0xfffffc0a0a1d7981 */ /* 0x000f62000c1e1900 */
[----:B------:R-:W-:-:S03]  /*0350*/  IMAD.WIDE R14, R0, 0x4, R12 ;  /* 0x00000004000e7825 */ /* 0x000fc600078e020c */
[----:B------:R-:W5:Y:S04]  /*0360*/  LDG.E R12, desc[UR10][R12.64] ;  /* 0x0000000a0c0c7981 */ /* 0x000f68000c1e1900 */
[----:B------:R-:W5:Y:S01]  /*0370*/  LDG.E R13, desc[UR10][R10.64+0x8] ;  /* 0x0000080a0a0d7981 */ /* 0x000f62000c1e1900 */
[----:B--2---:R-:W-:Y:S01]  /*0380*/  FFMA R26, R26, R17, R16 ;  /* 0x000000111a1a7223 */ /* 0x004fe20000000010 */
[----:B------:R-:W-:Y:S02]  /*0390*/  IMAD.WIDE R16, R0, 0x4, R14 ;  /* 0x0000000400107825 */ /* 0x000fe400078e020e */
[----:B------:R-:W2:Y:S02]  /*03a0*/  LDG.E R14, desc[UR10][R14.64] ;  /* 0x0000000a0e0e7981 */ /* 0x000ea4000c1e1900 */
[----:B---3--:R-:W-:Y:S01]  /*03b0*/  FFMA R26, R18, R19, R26 ;  /* 0x00000013121a7223 */ /* 0x008fe2000000001a */
[----:B------:R-:W-:-:S02]  /*03c0*/  IMAD.WIDE R18, R0, 0x4, R16 ;  /* 0x0000000400127825 */ /* 0x000fc400078e0210 */
[----:B------:R-:W3:Y:S02]  /*03d0*/  LDG.E R16, desc[UR10][R16.64] ;  /* 0x0000000a10107981 */ /* 0x000ee4000c1e1900 */
[----:B0-----:R-:W-:-:S04]  /*03e0*/  IMAD.WIDE R22, R0, 0x4, R18 ;  /* 0x0000000400167825 */ /* 0x001fc800078e0212 */
[----:B----4-:R-:W-:Y:S01]  /*03f0*/  FFMA R27, R24, R27, R26 ;  /* 0x0000001b181b7223 */ /* 0x010fe2000000001a */
[----:B------:R-:W4:Y:S04]  /*0400*/  LDG.E R18, desc[UR10][R18.64] ;  /* 0x0000000a12127981 */ /* 0x000f28000c1e1900 */
[----:B------:R-:W2:Y:S01]  /*0410*/  LDG.E R24, desc[UR10][R10.64] ;  /* 0x0000000a0a187981 */ /* 0x000ea2000c1e1900 */
[----:B-----5:R-:W-:Y:S01]  /*0420*/  FFMA R7, R4, R7, R27 ;  /* 0x0000000704077223 */ /* 0x020fe2000000001b */
[----:B------:R-:W-:Y:S02]  /*0430*/  IMAD.WIDE R26, R0, 0x4, R22 ;  /* 0x00000004001a7825 */ /* 0x000fe400078e0216 */
[----:B------:R-:W3:Y:S02]  /*0440*/  LDG.E R4, desc[UR10][R10.64+0x4] ;  /* 0x0000040a0a047981 */ /* 0x000ee4000c1e1900 */
[----:B------:R-:W-:Y:S01]  /*0450*/  FFMA R28, R6, R9, R7 ;  /* 0x00000009061c7223 */ /* 0x000fe20000000007 */
[C---:B------:R-:W-:Y:S01]  /*0460*/  IMAD.WIDE R6, R0.reuse, 0x4, R26 ;  /* 0x0000000400067825 */ /* 0x040fe200078e021a */
[----:B------:R-:W5:Y:S04]  /*0470*/  LDG.E R22, desc[UR10][R22.64] ;  /* 0x0000000a16167981 */ /* 0x000f68000c1e1900 */
[----:B------:R-:W5:Y:S04]  /*0480*/  LDG.E R15, desc[UR10][R10.64+0xc] ;  /* 0x00000c0a0a0f7981 */ /* 0x000f68000c1e1900 */
[----:B------:R-:W5:Y:S04]  /*0490*/  LDG.E R26, desc[UR10][R26.64] ;  /* 0x0000000a1a1a7981 */ /* 0x000f68000c1e1900 */
[----:B------:R-:W5:Y:S01]  /*04a0*/  LDG.E R17, desc[UR10][R10.64+0x10] ;  /* 0x0000100a0a117981 */ /* 0x000f62000c1e1900 */
[----:B------:R-:W-:Y:S01]  /*04b0*/  FFMA R28, R21, R8, R28 ;  /* 0x00000008151c7223 */ /* 0x000fe2000000001c */
[----:B------:R-:W-:-:S02]  /*04c0*/  IMAD.WIDE R8, R0, 0x4, R6 ;  /* 0x0000000400087825 */ /* 0x000fc400078e0206 */
[----:B------:R0:W5:Y:S04]  /*04d0*/  LDG.E R6, desc[UR10][R6.64] ;  /* 0x0000000a06067981 */ /* 0x000168000c1e1900 */
[----:B------:R-:W5:Y:S04]  /*04e0*/  LDG.E R23, desc[UR10][R10.64+0x14] ;  /* 0x0000140a0a177981 */ /* 0x000f68000c1e1900 */
[----:B------:R-:W5:Y:S01]  /*04f0*/  LDG.E R19, desc[UR10][R8.64] ;  /* 0x0000000a08137981 */ /* 0x000f62000c1e1900 */
[----:B0-----:R-:W-:Y:S01]  /*0500*/  FFMA R7, R25, R20, R28 ;  /* 0x0000001419077223 */ /* 0x001fe2000000001c */
[----:B------:R-:W-:-:S02]  /*0510*/  IMAD.WIDE R20, R0, 0x4, R8 ;  /* 0x0000000400147825 */ /* 0x000fc400078e0208 */
[----:B------:R-:W5:Y:S04]  /*0520*/  LDG.E R28, desc[UR10][R10.64+0x18] ;  /* 0x0000180a0a1c7981 */ /* 0x000f68000c1e1900 */
[----:B------:R0:W5:Y:S04]  /*0530*/  LDG.E R25, desc[UR10][R10.64+0x1c] ;  /* 0x00001c0a0a197981 */ /* 0x000168000c1e1900 */
[----:B------:R-:W5:Y:S01]  /*0540*/  LDG.E R20, desc[UR10][R20.64] ;  /* 0x0000000a14147981 */ /* 0x000f62000c1e1900 */
[----:B------:R-:W-:Y:S01]  /*0550*/  FFMA R29, R12, R29, R7 ;  /* 0x0000001d0c1d7223 */ /* 0x000fe20000000007 */
[----:B------:R-:W-:-:S04]  /*0560*/  UIADD3 UR9, UPT, UPT, UR9, 0x10, URZ ;  /* 0x0000001009097890 */ /* 0x000fc8000fffe0ff */
[----:B------:R-:W-:Y:S01]  /*0570*/  UISETP.NE.AND UP1, UPT, UR9, URZ, UPT ;  /* 0x000000ff0900728c */ /* 0x000fe2000bf25270 */
[----:B0-----:R-:W-:Y:S02]  /*0580*/  IADD3 R10, P0, PT, R10, 0x40, RZ ;  /* 0x000000400a0a7810 */ /* 0x001fe40007f1e0ff */
[----:B------:R-:W-:Y:S02]  /*0590*/  LEA R5, R0, R5, 0x4 ;  /* 0x0000000500057211 */ /* 0x000fe400078e20ff */
[----:B------:R-:W-:Y:S01]  /*05a0*/  IADD3.X R11, PT, PT, RZ, R11, RZ, P0, !PT ;  /* 0x0000000bff0b7210 */ /* 0x000fe200007fe4ff */
[----:B--2---:R-:W-:-:S04]  /*05b0*/  FFMA R29, R14, R24, R29 ;  /* 0x000000180e1d7223 */ /* 0x004fc8000000001d */
[----:B---3--:R-:W-:-:S04]  /*05c0*/  FFMA R29, R16, R4, R29 ;  /* 0x00000004101d7223 */ /* 0x008fc8000000001d */
[----:B----4-:R-:W-:-:S04]  /*05d0*/  FFMA R13, R18, R13, R29 ;  /* 0x0000000d120d7223 */ /* 0x010fc8000000001d */
[----:B-----5:R-:W-:-:S04]  /*05e0*/  FFMA R13, R22, R15, R13 ;  /* 0x0000000f160d7223 */ /* 0x020fc8000000000d */
[----:B------:R-:W-:-:S04]  /*05f0*/  FFMA R13, R26, R17, R13 ;  /* 0x000000111a0d7223 */ /* 0x000fc8000000000d */
[----:B------:R-:W-:-:S04]  /*0600*/  FFMA R6, R6, R23, R13 ;  /* 0x0000001706067223 */ /* 0x000fc8000000000d */
[----:B------:R-:W-:-:S04]  /*0610*/  FFMA R19, R19, R28, R6 ;  /* 0x0000001c13137223 */ /* 0x000fc80000000006 */
[----:B------:R-:W-:Y:S01]  /*0620*/  FFMA R16, R20, R25, R19 ;  /* 0x0000001914107223 */ /* 0x000fe20000000013 */
[----:B------:R-:W-:Y:S06]  /*0630*/  BRA.U UP1, `(.L_x_4) ;  /* 0xfffffff901e47547 */ /* 0x000fec000b83ffff */
.L_x_3:
[----:B------:R-:W-:Y:S05]  /*0640*/  BRA.U !UP0, `(.L_x_2) ;  /* 0x0000000508547547 */ /* 0x000fea000b800000 */
[----:B------:R-:W-:Y:S02]  /*0650*/  UISETP.GE.U32.AND UP0, UPT, UR7, 0x8, UPT ;  /* 0x000000080700788c */ /* 0x000fe4000bf06070 */
[----:B------:R-:W-:-:S04]  /*0660*/  ULOP3.LUT UR5, UR6, 0x7, URZ, 0xc0, !UPT ;  /* 0x0000000706057892 */ /* 0x000fc8000f8ec0ff */
[----:B------:R-:W-:-:S03]  /*0670*/  UISETP.NE.AND UP1, UPT, UR5, URZ, UPT ;  /* 0x000000ff0500728c */ /* 0x000fc6000bf25270 */
[----:B------:R-:W-:Y:S08]  /*0680*/  BRA.U !UP0, `(.L_x_5) ;  /* 0x0000000108947547 */ /* 0x000ff0000b800000 */
[----:B------:R-:W0:Y:S01]  /*0690*/  LDC.64 R12, c[0x0][0x388] ;  /* 0x0000e200ff0c7b82 */ /* 0x000e220000000a00 */
[----:B------:R-:W-:-:S07]  /*06a0*/  IMAD R7, R2, R0, R3 ;  /* 0x0000000002077224 */ /* 0x000fce00078e0203 */
[----:B------:R-:W1:Y:S01]  /*06b0*/  LDC.64 R4, c[0x0][0x390] ;  /* 0x0000e400ff047b82 */ /* 0x000e620000000a00 */
[----:B0-----:R-:W-:-:S05]  /*06c0*/  IMAD.WIDE R12, R7, 0x4, R12 ;  /* 0x00000004070c7825 */ /* 0x001fca00078e020c */
[----:B------:R0:W2:Y:S01]  /*06d0*/  LDG.E R21, desc[UR10][R12.64] ;  /* 0x0000000a0c157981 */ /* 0x0000a2000c1e1900 */
[----:B------:R-:W-:-:S04]  /*06e0*/  IMAD.WIDE R14, R0, 0x4, R12 ;  /* 0x00000004000e7825 */ /* 0x000fc800078e020c */
[----:B-1----:R-:W-:Y:S01]  /*06f0*/  IMAD.WIDE.U32 R4, R2, 0x4, R4 ;  /* 0x0000000402047825 */ /* 0x002fe200078e0004 */
[----:B------:R1:W3:Y:S03]  /*0700*/  LDG.E R18, desc[UR10][R14.64] ;  /* 0x0000000a0e127981 */ /* 0x0002e6000c1e1900 */
[C---:B------:R-:W-:Y:S01]  /*0710*/  IMAD.WIDE R24, R0.reuse, 0x4, R14 ;  /* 0x0000000400187825 */ /* 0x040fe200078e020e */
[----:B------:R-:W2:Y:S04]  /*0720*/  LDG.E R17, desc[UR10][R4.64] ;  /* 0x0000000a04117981 */ /* 0x000ea8000c1e1900 */
[----:B------:R-:W3:Y:S01]  /*0730*/  LDG.E R19, desc[UR10][R4.64+0x4] ;  /* 0x0000040a04137981 */ /* 0x000ee2000c1e1900 */
[----:B------:R-:W-:-:S03]  /*0740*/  IMAD.WIDE R8, R0, 0x4, R24 ;  /* 0x0000000400087825 */ /* 0x000fc600078e0218 */
[----:B------:R-:W4:Y:S01]  /*0750*/  LDG.E R20, desc[UR10][R24.64] ;  /* 0x0000000a18147981 */ /* 0x000f22000c1e1900 */
[----:B------:R-:W-:-:S03]  /*0760*/  IMAD.WIDE R10, R0, 0x4, R8 ;  /* 0x00000004000a7825 */ /* 0x000fc600078e0208 */
[----:B------:R-:W4:Y:S04]  /*0770*/  LDG.E R23, desc[UR10][R4.64+0x8] ;  /* 0x0000080a04177981 */ /* 0x000f28000c1e1900 */
[----:B------:R-:W5:Y:S01]  /*0780*/  LDG.E R8, desc[UR10][R8.64] ;  /* 0x0000000a08087981 */ /* 0x000f62000c1e1900 */
[----:B------:R-:W-:-:S03]  /*0790*/  IMAD.WIDE R6, R0, 0x4, R10 ;  /* 0x0000000400067825 */ /* 0x000fc600078e020a */
[----:B------:R-:W5:Y:S01]  /*07a0*/  LDG.E R27, desc[UR10][R4.64+0xc] ;  /* 0x00000c0a041b7981 */ /* 0x000f62000c1e1900 */
[----:B0-----:R-:W-:-:S03]  /*07b0*/  IMAD.WIDE R12, R0, 0x4, R6 ;  /* 0x00000004000c7825 */ /* 0x001fc600078e0206 */
[----:B------:R-:W5:Y:S04]  /*07c0*/  LDG.E R10, desc[UR10][R10.64] ;  /* 0x0000000a0a0a7981 */ /* 0x000f68000c1e1900 */
[----:B------:R-:W5:Y:S01]  /*07d0*/  LDG.E R29, desc[UR10][R4.64+0x10] ;  /* 0x0000100a041d7981 */ /* 0x000f62000c1e1900 */
[----:B-1----:R-:W-:-:S03]  /*07e0*/  IMAD.WIDE R14, R0, 0x4, R12 ;  /* 0x00000004000e7825 */ /* 0x002fc600078e020c */
[----:B------:R-:W5:Y:S04]  /*07f0*/  LDG.E R6, desc[UR10][R6.64] ;  /* 0x0000000a06067981 */ /* 0x000f68000c1e1900 */
[----:B------:R-:W5:Y:S04]  /*0800*/  LDG.E R22, desc[UR10][R4.64+0x14] ;  /* 0x0000140a04167981 */ /* 0x000f68000c1e1900 */
[----:B------:R-:W5:Y:S04]  /*0810*/  LDG.E R12, desc[UR10][R12.64] ;  /* 0x0000000a0c0c7981 */ /* 0x000f68000c1e1900 */
[----:B------:R-:W5:Y:S04]  /*0820*/  LDG.E R25, desc[UR10][R4.64+0x18] ;  /* 0x0000180a04197981 */ /* 0x000f68000c1e1900 */
[----:B------:R-:W5:Y:S04]  /*0830*/  LDG.E R14, desc[UR10][R14.64] ;  /* 0x0000000a0e0e7981 */ /* 0x000f68000c1e1900 */
[----:B------:R-:W5:Y:S01]  /*0840*/  LDG.E R9, desc[UR10][R4.64+0x1c] ;  /* 0x00001c0a04097981 */ /* 0x000f62000c1e1900 */
[----:B------:R-:W-:Y:S01]  /*0850*/  IADD3 R2, PT, PT, R2, 0x8, RZ ;  /* 0x0000000802027810 */ /* 0x000fe20007ffe0ff */
[----:B--2---:R-:W-:-:S04]  /*0860*/  FFMA R17, R21, R17, R16 ;  /* 0x0000001115117223 */ /* 0x004fc80000000010 */
[----:B---3--:R-:W-:-:S04]  /*0870*/  FFMA R17, R18, R19, R17 ;  /* 0x0000001312117223 */ /* 0x008fc80000000011 */
[----:B----4-:R-:W-:-:S04]  /*0880*/  FFMA R17, R20, R23, R17 ;  /* 0x0000001714117223 */ /* 0x010fc80000000011 */
[----:B-----5:R-:W-:-:S04]  /*0890*/  FFMA R17, R8, R27, R17 ;  /* 0x0000001b08117223 */ /* 0x020fc80000000011 */
[----:B------:R-:W-:-:S04]  /*08a0*/  FFMA R17, R10, R29, R17 ;  /* 0x0000001d0a117223 */ /* 0x000fc80000000011 */
[----:B------:R-:W-:-:S04]  /*08b0*/  FFMA R17, R6, R22, R17 ;  /* 0x0000001606117223 */ /* 0x000fc80000000011 */
[----:B------:R-:W-:-:S04]  /*08c0*/  FFMA R17, R12, R25, R17 ;  /* 0x000000190c117223 */ /* 0x000fc80000000011 */
[----:B------:R-:W-:-:S07]  /*08d0*/  FFMA R16, R14, R9, R17 ;  /* 0x000000090e107223 */ /* 0x000fce0000000011 */
.L_x_5:
        /* <DEDUP_REMOVED lines=8> */
[----:B0-----:R-:W-:-:S04]  /*0960*/  IMAD.WIDE R6, R7, 0x4, R4 ;  /* 0x0000000407067825 */ /* 0x001fc800078e0204 */
[----:B-1----:R-:W-:-:S04]  /*0970*/  IMAD.WIDE.U32 R4, R2, 0x4, R8 ;  /* 0x0000000402047825 */ /* 0x002fc800078e0008 */
[C---:B------:R-:W-:Y:S01]  /*0980*/  IMAD.WIDE R8, R0.reuse, 0x4, R6 ;  /* 0x0000000400087825 */ /* 0x040fe200078e0206 */
[----:B------:R-:W2:Y:S04]  /*0990*/  LDG.E R14, desc[UR10][R4.64] ;  /* 0x0000000a040e7981 */ /* 0x000ea8000c1e1900 */
[----:B------:R-:W2:Y:S01]  /*09a0*/  LDG.E R7, desc[UR10][R6.64] ;  /* 0x0000000a06077981 */ /* 0x000ea2000c1e1900 */
[----:B------:R-:W-:-:S03]  /*09b0*/  IMAD.WIDE R10, R0, 0x4, R8 ;  /* 0x00000004000a7825 */ /* 0x000fc600078e0208 */
[----:B------:R-:W3:Y:S04]  /*09c0*/  LDG.E R9, desc[UR10][R8.64] ;  /* 0x0000000a08097981 */ /* 0x000ee8000c1e1900 */
[----:B------:R-:W3:Y:S01]  /*09d0*/  LDG.E R15, desc[UR10][R4.64+0x4] ;  /* 0x0000040a040f7981 */ /* 0x000ee2000c1e1900 */
[----:B------:R-:W-:-:S03]  /*09e0*/  IMAD.WIDE R12, R0, 0x4, R10 ;  /* 0x00000004000c7825 */ /* 0x000fc600078e020a */
[----:B------:R-:W4:Y:S04]  /*09f0*/  LDG.E R11, desc[UR10][R10.64] ;  /* 0x0000000a0a0b7981 */ /* 0x000f28000c1e1900 */
[----:B------:R-:W4:Y:S04]  /*0a00*/  LDG.E R17, desc[UR10][R4.64+0x8] ;  /* 0x0000080a04117981 */ /* 0x000f28000c1e1900 */
[----:B------:R-:W5:Y:S04]  /*0a10*/  LDG.E R13, desc[UR10][R12.64] ;  /* 0x0000000a0c0d7981 */ /* 0x000f68000c1e1900 */
[----:B------:R-:W5:Y:S01]  /*0a20*/  LDG.E R18, desc[UR10][R4.64+0xc] ;  /* 0x00000c0a04127981 */ /* 0x000f62000c1e1900 */
[----:B------:R-:W-:Y:S01]  /*0a30*/  IADD3 R2, PT, PT, R2, 0x4, RZ ;  /* 0x0000000402027810 */ /* 0x000fe20007ffe0ff */
[----:B--2---:R-:W-:-:S04]  /*0a40*/  FFMA R14, R7, R14, R16 ;  /* 0x0000000e070e7223 */ /* 0x004fc80000000010 */
[----:B---3--:R-:W-:-:S04]  /*0a50*/  FFMA R14, R9, R15, R14 ;  /* 0x0000000f090e7223 */ /* 0x008fc8000000000e */
[----:B----4-:R-:W-:-:S04]  /*0a60*/  FFMA R14, R11, R17, R14 ;  /* 0x000000110b0e7223 */ /* 0x010fc8000000000e */
[----:B-----5:R-:W-:-:S07]  /*0a70*/  FFMA R16, R13, R18, R14 ;  /* 0x000000120d107223 */ /* 0x020fce000000000e */
.L_x_6:
[----:B------:R-:W-:Y:S05]  /*0a80*/  BRA.U !UP1, `(.L_x_2) ;  /* 0x0000000109447547 */ /* 0x000fea000b800000 */
[----:B------:R-:W0:Y:S01]  /*0a90*/  LDC.64 R4, c[0x0][0x390] ;  /* 0x0000e400ff047b82 */ /* 0x000e220000000a00 */
[----:B------:R-:W-:Y:S01]  /*0aa0*/  IMAD R11, R2, R0, R3 ;  /* 0x00000000020b7224 */ /* 0x000fe200078e0203 */
[----:B------:R-:W-:-:S06]  /*0ab0*/  UIADD3 UR4, UPT, UPT, -UR4, URZ, URZ ;  /* 0x000000ff04047290 */ /* 0x000fcc000fffe1ff */
[----:B------:R-:W1:Y:S01]  /*0ac0*/  LDC.64 R8, c[0x0][0x388] ;  /* 0x0000e200ff087b82 */ /* 0x000e620000000a00 */
[----:B0-----:R-:W-:-:S03]  /*0ad0*/  IMAD.WIDE.U32 R4, R2, 0x4, R4 ;  /* 0x0000000402047825 */ /* 0x001fc600078e0004 */
[----:B------:R-:W-:Y:S02]  /*0ae0*/  MOV R6, R4 ;  /* 0x0000000400067202 */ /* 0x000fe40000000f00 */
[----:B------:R-:W-:-:S07]  /*0af0*/  MOV R7, R5 ;  /* 0x0000000500077202 */ /* 0x000fce0000000f00 */
.L_x_7:
[----:B-1----:R-:W-:Y:S01]  /*0b00*/  IMAD.WIDE R4, R11, 0x4, R8 ;  /* 0x000000040b047825 */ /* 0x002fe200078e0208 */
[----:B------:R0:W2:Y:S05]  /*0b10*/  LDG.E R2, desc[UR10][R6.64] ;  /* 0x0000000a06027981 */ /* 0x0000aa000c1e1900 */
[----:B------:R-:W2:Y:S01]  /*0b20*/  LDG.E R5, desc[UR10][R4.64] ;  /* 0x0000000a04057981 */ /* 0x000ea2000c1e1900 */
[----:B------:R-:W-:-:S04]  /*0b30*/  UIADD3 UR4, UPT, UPT, UR4, 0x1, URZ ;  /* 0x0000000104047890 */ /* 0x000fc8000fffe0ff */
[----:B------:R-:W-:Y:S01]  /*0b40*/  UISETP.NE.AND UP0, UPT, UR4, URZ, UPT ;  /* 0x000000ff0400728c */ /* 0x000fe2000bf05270 */
[----:B0-----:R-:W-:Y:S02]  /*0b50*/  IADD3 R6, P0, PT, R6, 0x4, RZ ;  /* 0x0000000406067810 */ /* 0x001fe40007f1e0ff */
[----:B------:R-:W-:Y:S02]  /*0b60*/  IADD3 R11, PT, PT, R11, R0, RZ ;  /* 0x000000000b0b7210 */ /* 0x000fe40007ffe0ff */
[----:B------:R-:W-:Y:S01]  /*0b70*/  IADD3.X R7, PT, PT, RZ, R7, RZ, P0, !PT ;  /* 0x00000007ff077210 */ /* 0x000fe200007fe4ff */
[----:B--2---:R-:W-:-:S03]  /*0b80*/  FFMA R16, R5, R2, R16 ;  /* 0x0000000205107223 */ /* 0x004fc60000000010 */
[----:B------:R-:W-:Y:S05]  /*0b90*/  BRA.U UP0, `(.L_x_7) ;  /* 0xfffffffd00d87547 */ /* 0x000fea000b83ffff */
.L_x_2:
[----:B------:R-:W0:Y:S02]  /*0ba0*/  LDC.64 R4, c[0x0][0x380] ;  /* 0x0000e000ff047b82 */ /* 0x000e240000000a00 */
[----:B0-----:R-:W-:-:S06]  /*0bb0*/  IMAD.WIDE R4, R3, 0x4, R4 ;  /* 0x0000000403047825 */ /* 0x001fcc00078e0204 */
[----:B------:R-:W2:Y:S01]  /*0bc0*/  LDG.E R4, desc[UR10][R4.64] ;  /* 0x0000000a04047981 */ /* 0x000ea2000c1e1900 */
[----:B------:R-:W-:Y:S01]  /*0bd0*/  MOV R7, 0x3bbb989d ;  /* 0x3bbb989d00077802 */ /* 0x000fe20000000f00 */
[----:B------:R-:W-:Y:S01]  /*0be0*/  BSSY.RECONVERGENT B0, `(.L_x_8) ;  /* 0x0000015000007945 */ /* 0x000fe20003800200 */
[----:B------:R-:W-:-:S03]  /*0bf0*/  MOV R9, 0x437c0000 ;  /* 0x437c000000097802 */ /* 0x000fc60000000f00 */
[----:B--2---:R-:W-:-:S04]  /*0c00*/  FFMA.SAT R0, R4, -R7, 0.5 ;  /* 0x3f00000004007423 */ /* 0x004fc80000002807 */
[----:B------:R-:W-:-:S04]  /*0c10*/  FFMA.RM R0, R0, R9, 12582913 ;  /* 0x4b40000100007423 */ /* 0x000fc80000004009 */
[C---:B------:R-:W-:Y:S01]  /*0c20*/  FADD R7, R0.reuse, -12583039 ;  /* 0xcb40007f00077421 */ /* 0x040fe20000000000 */
[----:B------:R-:W-:-:S03]  /*0c30*/  SHF.L.U32 R0, R0, 0x17, RZ ;  /* 0x0000001700007819 */ /* 0x000fc600000006ff */
[----:B------:R-:W-:-:S04]  /*0c40*/  FFMA R7, R4, -1.4426950216293334961, -R7 ;  /* 0xbfb8aa3b04077823 */ /* 0x000fc80000000807 */
[----:B------:R-:W-:-:S06]  /*0c50*/  FFMA R7, R4, -1.925963033500011079e-08, R7 ;  /* 0xb2a5706004077823 */ /* 0x000fcc0000000007 */
[----:B------:R-:W0:Y:S02]  /*0c60*/  MUFU.EX2 R7, R7 ;  /* 0x0000000700077308 */ /* 0x000e240000000800 */
[----:B0-----:R-:W-:-:S05]  /*0c70*/  FFMA R0, R0, R7, 1 ;  /* 0x3f80000000007423 */ /* 0x001fca0000000007 */
[----:B------:R-:W-:-:S04]  /*0c80*/  IADD3 R2, PT, PT, R0, 0x1800000, RZ ;  /* 0x0180000000027810 */ /* 0x000fc80007ffe0ff */
[----:B------:R-:W-:-:S04]  /*0c90*/  LOP3.LUT R2, R2, 0x7f800000, RZ, 0xc0, !PT ;  /* 0x7f80000002027812 */ /* 0x000fc800078ec0ff */
[----:B------:R-:W-:-:S13]  /*0ca0*/  ISETP.GT.U32.AND P0, PT, R2, 0x1ffffff, PT ;  /* 0x01ffffff0200780c */ /* 0x000fda0003f04070 */
[----:B------:R-:W-:Y:S05]  /*0cb0*/  @P0 BRA `(.L_x_9) ;  /* 0x00000000000c0947 */ /* 0x000fea0003800000 */
[----:B------:R-:W-:-:S07]  /*0cc0*/  MOV R4, 0xce0 ;  /* 0x00000ce000047802 */ /* 0x000fce0000000f00 */
[----:B------:R-:W-:Y:S05]  /*0cd0*/  CALL.REL.NOINC `($__internal_0_$__cuda_sm20_rcp_rn_f32_slowpath) ;  /* 0x0000000000347944 */ /* 0x000fea0003c00000 */
[----:B------:R-:W-:Y:S05]  /*0ce0*/  BRA `(.L_x_10) ;  /* 0x0000000000107947 */ /* 0x000fea0003800000 */
.L_x_9:
[----:B------:R-:W0:Y:S02]  /*0cf0*/  MUFU.RCP R5, R0 ;  /* 0x0000000000057308 */ /* 0x000e240000001000 */
[----:B0-----:R-:W-:-:S04]  /*0d00*/  FFMA R2, R0, R5, -1 ;  /* 0xbf80000000027423 */ /* 0x001fc80000000005 */
[----:B------:R-:W-:-:S04]  /*0d10*/  FADD.FTZ R2, -R2, -RZ ;  /* 0x800000ff02027221 */ /* 0x000fc80000010100 */
[----:B------:R-:W-:-:S07]  /*0d20*/  FFMA R2, R5, R2, R5 ;  /* 0x0000000205027223 */ /* 0x000fce0000000005 */
.L_x_10:
[----:B------:R-:W-:Y:S05]  /*0d30*/  BSYNC.RECONVERGENT B0 ;  /* 0x0000000000007941 */ /* 0x000fea0003800200 */
.L_x_8:
[----:B------:R-:W0:Y:S01]  /*0d40*/  LDC.64 R4, c[0x0][0x398] ;  /* 0x0000e600ff047b82 */ /* 0x000e220000000a00 */
[----:B------:R-:W-:-:S04]  /*0d50*/  FADD R7, -R2, 1 ;  /* 0x3f80000002077421 */ /* 0x000fc80000000100 */
[----:B------:R-:W-:-:S04]  /*0d60*/  FMUL R7, R7, R2 ;  /* 0x0000000207077220 */ /* 0x000fc80000400000 */
[----:B------:R-:W-:Y:S01]  /*0d70*/  FMUL R7, R7, R16 ;  /* 0x0000001007077220 */ /* 0x000fe20000400000 */
[----:B0-----:R-:W-:-:S05]  /*0d80*/  IMAD.WIDE R2, R3, 0x4, R4 ;  /* 0x0000000403027825 */ /* 0x001fca00078e0204 */
[----:B------:R-:W-:Y:S01]  /*0d90*/  STG.E desc[UR10][R2.64], R7 ;  /* 0x0000000702007986 */ /* 0x000fe2000c10190a */
[----:B------:R-:W-:Y:S05]  /*0da0*/  EXIT ;  /* 0x000000000000794d */ /* 0x000fea0003800000 */
        .weak           $__internal_0_$__cuda_sm20_rcp_rn_f32_slowpath
        .type           $__internal_0_$__cuda_sm20_rcp_rn_f32_slowpath,@function
        .size           $__internal_0_$__cuda_sm20_rcp_rn_f32_slowpath,(.L_x_24 - $__internal_0_$__cuda_sm20_rcp_rn_f32_slowpath)
$__internal_0_$__cuda_sm20_rcp_rn_f32_slowpath:
[----:B------:R-:W-:Y:S01]  /*0db0*/  SHF.L.U32 R2, R0, 0x1, RZ ;  /* 0x0000000100027819 */ /* 0x000fe200000006ff */
[----:B------:R-:W-:Y:S03]  /*0dc0*/  BSSY.RECONVERGENT B1, `(.L_x_11) ;  /* 0x0000030000017945 */ /* 0x000fe60003800200 */
[----:B------:R-:W-:-:S04]  /*0dd0*/  SHF.R.U32.HI R2, RZ, 0x18, R2 ;  /* 0x00000018ff027819 */ /* 0x000fc80000011602 */
[----:B------:R-:W-:-:S13]  /*0de0*/  ISETP.NE.U32.AND P0, PT, R2, RZ, PT ;  /* 0x000000ff0200720c */ /* 0x000fda0003f05070 */
[----:B------:R-:W-:Y:S05]  /*0df0*/  @P0 BRA `(.L_x_12) ;  /* 0x0000000000280947 */ /* 0x000fea0003800000 */
[----:B------:R-:W-:-:S04]  /*0e00*/  SHF.L.U32 R2, R0, 0x1, RZ ;  /* 0x0000000100027819 */ /* 0x000fc800000006ff */
[----:B------:R-:W-:-:S13]  /*0e10*/  ISETP.NE.AND P0, PT, R2, RZ, PT ;  /* 0x000000ff0200720c */ /* 0x000fda0003f05270 */
[----:B------:R-:W-:Y:S01]  /*0e20*/  @P0 FFMA R6, R0, 1.84467440737095516160e+19, RZ ;  /* 0x5f80000000060823 */ /* 0x000fe200000000ff */
[----:B------:R-:W-:Y:S08]  /*0e30*/  @!P0 MUFU.RCP R5, R0 ;  /* 0x0000000000058308 */ /* 0x000ff00000001000 */
[----:B------:R-:W0:Y:S02]  /*0e40*/  @P0 MUFU.RCP R7, R6 ;  /* 0x0000000600070308 */ /* 0x000e240000001000 */
[----:B0-----:R-:W-:-:S04]  /*0e50*/  @P0 FFMA R2, R6, R7, -1 ;  /* 0xbf80000006020423 */ /* 0x001fc80000000007 */
[----:B------:R-:W-:-:S04]  /*0e60*/  @P0 FADD.FTZ R2, -R2, -RZ ;  /* 0x800000ff02020221 */ /* 0x000fc80000010100 */
[----:B------:R-:W-:-:S04]  /*0e70*/  @P0 FFMA R2, R7, R2, R7 ;  /* 0x0000000207020223 */ /* 0x000fc80000000007 */
[----:B------:R-:W-:Y:S01]  /*0e80*/  @P0 FFMA R5, R2, 1.84467440737095516160e+19, RZ ;  /* 0x5f80000002050823 */ /* 0x000fe200000000ff */
[----:B------:R-:W-:Y:S06]  /*0e90*/  BRA `(.L_x_13) ;  /* 0x0000000000887947 */ /* 0x000fec0003800000 */
.L_x_12:
[----:B------:R-:W-:-:S04]  /*0ea0*/  IADD3 R5, PT, PT, R2, -0xfd, RZ ;  /* 0xffffff0302057810 */ /* 0x000fc80007ffe0ff */
[----:B------:R-:W-:-:S13]  /*0eb0*/  ISETP.GT.U32.AND P0, PT, R5, 0x1, PT ;  /* 0x000000010500780c */ /* 0x000fda0003f04070 */
[----:B------:R-:W-:Y:S05]  /*0ec0*/  @P0 BRA `(.L_x_14) ;  /* 0x0000000000780947 */ /* 0x000fea0003800000 */
[----:B------:R-:W-:Y:S01]  /*0ed0*/  LOP3.LUT R6, R0, 0x7fffff, RZ, 0xc0, !PT ;  /* 0x007fffff00067812 */ /* 0x000fe200078ec0ff */
[----:B------:R-:W-:-:S03]  /*0ee0*/  HFMA2 R10, -RZ, RZ, 0, 1.78813934326171875e-07 ;  /* 0x00000003ff0a7431 */ /* 0x000fc600000001ff */
[----:B------:R-:W-:-:S04]  /*0ef0*/  LOP3.LUT R6, R6, 0x3f800000, RZ, 0xfc, !PT ;  /* 0x3f80000006067812 */ /* 0x000fc800078efcff */
[----:B------:R-:W0:Y:S01]  /*0f00*/  MUFU.RCP R7, R6 ;  /* 0x0000000600077308 */ /* 0x000e220000001000 */
[----:B------:R-:W-:Y:S01]  /*0f10*/  SHF.L.U32 R11, R10, R5, RZ ;  /* 0x000000050a0b7219 */ /* 0x000fe200000006ff */
[----:B0-----:R-:W-:-:S04]  /*0f20*/  FFMA R8, R6, R7, -1 ;  /* 0xbf80000006087423 */ /* 0x001fc80000000007 */
[----:B------:R-:W-:-:S04]  /*0f30*/  FADD.FTZ R8, -R8, -RZ ;  /* 0x800000ff08087221 */ /* 0x000fc80000010100 */
[CCC-:B------:R-:W-:Y:S01]  /*0f40*/  FFMA.RM R9, R7.reuse, R8.reuse, R7.reuse ;  /* 0x0000000807097223 */ /* 0x1c0fe20000004007 */
[----:B------:R-:W-:-:S04]  /*0f50*/  FFMA.RP R8, R7, R8, R7 ;  /* 0x0000000807087223 */ /* 0x000fc80000008007 */
[C---:B------:R-:W-:Y:S02]  /*0f60*/  LOP3.LUT R7, R9.reuse, 0x7fffff, RZ, 0xc0, !PT ;  /* 0x007fffff09077812 */ /* 0x040fe400078ec0ff */
[----:B------:R-:W-:Y:S02]  /*0f70*/  FSETP.NEU.FTZ.AND P0, PT, R9, R8, PT ;  /* 0x000000080900720b */ /* 0x000fe40003f1d000 */
[----:B------:R-:W-:Y:S02]  /*0f80*/  LOP3.LUT R8, R7, 0x800000, RZ, 0xfc, !PT ;  /* 0x0080000007087812 */ /* 0x000fe400078efcff */
[----:B------:R-:W-:Y:S02]  /*0f90*/  SEL R7, RZ, 0xffffffff, !P0 ;  /* 0xffffffffff077807 */ /* 0x000fe40004000000 */
[----:B------:R-:W-:Y:S02]  /*0fa0*/  LOP3.LUT R6, R11, R8, RZ, 0xc0, !PT ;  /* 0x000000080b067212 */ /* 0x000fe400078ec0ff */
[----:B------:R-:W-:-:S02]  /*0fb0*/  IADD3 R7, PT, PT, -R7, RZ, RZ ;  /* 0x000000ff07077210 */ /* 0x000fc40007ffe1ff */
[-C--:B------:R-:W-:Y:S02]  /*0fc0*/  SHF.R.U32.HI R6, RZ, R5.reuse, R6 ;  /* 0x00000005ff067219 */ /* 0x080fe40000011606 */
[----:B------:R-:W-:Y:S02]  /*0fd0*/  LOP3.LUT P1, RZ, R7, R5, R8, 0xf8, !PT ;  /* 0x0000000507ff7212 */ /* 0x000fe4000782f808 */
[C---:B------:R-:W-:Y:S02]  /*0fe0*/  LOP3.LUT P0, RZ, R6.reuse, 0x1, RZ, 0xc0, !PT ;  /* 0x0000000106ff7812 */ /* 0x040fe4000780c0ff */
[----:B------:R-:W-:-:S04]  /*0ff0*/  LOP3.LUT P2, RZ, R6, 0x2, RZ, 0xc0, !PT ;  /* 0x0000000206ff7812 */ /* 0x000fc8000784c0ff */
[----:B------:R-:W-:Y:S02]  /*1000*/  PLOP3.LUT P0, PT, P0, P1, P2, 0xe0, 0x0 ;  /* 0x000000000000781c */ /* 0x000fe40000703c20 */
[----:B------:R-:W-:Y:S02]  /*1010*/  LOP3.LUT P1, RZ, R0, 0x7fffff, RZ, 0xc0, !PT ;  /* 0x007fffff00ff7812 */ /* 0x000fe4000782c0ff */
[----:B------:R-:W-:-:S04]  /*1020*/  SEL R5, RZ, 0x1, !P0 ;  /* 0x00000001ff057807 */ /* 0x000fc80004000000 */
[----:B------:R-:W-:-:S04]  /*1030*/  IADD3 R5, PT, PT, -R5, RZ, RZ ;  /* 0x000000ff05057210 */ /* 0x000fc80007ffe1ff */
[----:B------:R-:W-:Y:S02]  /*1040*/  ISETP.GE.AND P0, PT, R5, RZ, PT ;  /* 0x000000ff0500720c */ /* 0x000fe40003f06270 */
[----:B------:R-:W-:-:S04]  /*1050*/  IADD3 R5, PT, PT, R2, -0xfc, RZ ;  /* 0xffffff0402057810 */ /* 0x000fc80007ffe0ff */
[----:B------:R-:W-:-:S07]  /*1060*/  SHF.R.U32.HI R5, RZ, R5, R8 ;  /* 0x00000005ff057219 */ /* 0x000fce0000011608 */
[----:B------:R-:W-:-:S04]  /*1070*/  @!P0 IADD3 R5, PT, PT, R5, 0x1, RZ ;  /* 0x0000000105058810 */ /* 0x000fc80007ffe0ff */
[----:B------:R-:W-:-:S04]  /*1080*/  @!P1 SHF.L.U32 R5, R5, 0x1, RZ ;  /* 0x0000000105059819 */ /* 0x000fc800000006ff */
[----:B------:R-:W-:Y:S01]  /*1090*/  LOP3.LUT R5, R5, 0x80000000, R0, 0xf8, !PT ;  /* 0x8000000005057812 */ /* 0x000fe200078ef800 */
[----:B------:R-:W-:Y:S06]  /*10a0*/  BRA `(.L_x_13) ;  /* 0x0000000000047947 */ /* 0x000fec0003800000 */
.L_x_14:
[----:B------:R0:W1:Y:S02]  /*10b0*/  MUFU.RCP R5, R0 ;  /* 0x0000000000057308 */ /* 0x0000640000001000 */
.L_x_13:
[----:B------:R-:W-:Y:S05]  /*10c0*/  BSYNC.RECONVERGENT B1 ;  /* 0x0000000000017941 */ /* 0x000fea0003800200 */
.L_x_11:
[----:B-1----:R-:W-:Y:S01]  /*10d0*/  MOV R2, R5 ;  /* 0x0000000500027202 */ /* 0x002fe20000000f00 */
[----:B------:R-:W-:-:S04]  /*10e0*/  HFMA2 R5, -RZ, RZ, 0, 0 ;  /* 0x00000000ff057431 */ /* 0x000fc800000001ff */
[----:B0-----:R-:W-:Y:S05]  /*10f0*/  RET.REL.NODEC R4 `(_Z24compute_hidden_gradientsPfS_S_S_ii) ;  /* 0xffffffec04c07950 */ /* 0x001fea0003c3ffff */
.L_x_15:
        /* <DEDUP_REMOVED lines=16> */
.L_x_24:


//--------------------- .text._Z24compute_output_gradientsPfS_S_S_i --------------------------
	.section	.text._Z24compute_output_gradientsPfS_S_S_i,"ax",@progbits
	.align	128
        .global         _Z24compute_output_gradientsPfS_S_S_i
        .type           _Z24compute_output_gradientsPfS_S_S_i,@function
        .size           _Z24compute_output_gradientsPfS_S_S_i,(.L_x_25 - _Z24compute_output_gradientsPfS_S_S_i)
        .other          _Z24compute_output_gradientsPfS_S_S_i,@"STO_CUDA_ENTRY STV_DEFAULT"
_Z24compute_output_gradientsPfS_S_S_i:
.text._Z24compute_output_gradientsPfS_S_S_i:
        /* <DEDUP_REMOVED lines=9> */
[----:B------:R-:W1:Y:S07]  /*0090*/  LDCU.64 UR4, c[0x0][0x358] ;  /* 0x00006b00ff0477ac */ /* 0x000e6e0008000a00 */
[----:B------:R-:W2:Y:S08]  /*00a0*/  LDC.64 R8, c[0x0][0x380] ;  /* 0x0000e000ff087b82 */ /* 0x000eb00000000a00 */
[----:B------:R-:W3:Y:S01]  /*00b0*/  LDC.64 R10, c[0x0][0x390] ;  /* 0x0000e400ff0a7b82 */ /* 0x000ee20000000a00 */
[----:B0-----:R-:W-:-:S05]  /*00c0*/  IMAD.WIDE R6, R3, 0x4, R6 ;  /* 0x0000000403067825 */ /* 0x001fca00078e0206 */
[----:B-1----:R-:W4:Y:S01]  /*00d0*/  LDG.E R4, desc[UR4][R6.64] ;  /* 0x0000000406047981 */ /* 0x002f22000c1e1900 */
[----:B--2---:R-:W-:-:S05]  /*00e0*/  IMAD.WIDE R8, R3, 0x4, R8 ;  /* 0x0000000403087825 */ /* 0x004fca00078e0208 */
[----:B------:R-:W4:Y:S01]  /*00f0*/  LDG.E R5, desc[UR4][R8.64] ;  /* 0x0000000408057981 */ /* 0x000f22000c1e1900 */
[----:B---3--:R-:W-:-:S04]  /*0100*/  IMAD.WIDE R10, R3, 0x4, R10 ;  /* 0x00000004030a7825 */ /* 0x008fc800078e020a */
[----:B----4-:R-:W-:-:S05]  /*0110*/  FADD R4, R4, -R5 ;  /* 0x8000000504047221 */ /* 0x010fca0000000000 */
[----:B------:R0:W-:Y:S04]  /*0120*/  STG.E desc[UR4][R10.64], R4 ;  /* 0x000000040a007986 */ /* 0x0001e8000c101904 */
[----:B------:R-:W2:Y:S01]  /*0130*/  LDG.E R0, desc[UR4][R8.64] ;  /* 0x0000000408007981 */ /* 0x000ea2000c1e1900 */
[----:B------:R-:W-:Y:S01]  /*0140*/  HFMA2 R5, -RZ, RZ, 0.96630859375, -0.0022525787353515625 ;  /* 0x3bbb989dff057431 */ /* 0x000fe200000001ff */
[----:B------:R-:W-:Y:S01]  /*0150*/  MOV R13, 0x437c0000 ;  /* 0x437c0000000d7802 */ /* 0x000fe20000000f00 */
[----:B------:R-:W-:Y:S03]  /*0160*/  BSSY.RECONVERGENT B0, `(.L_x_16) ;  /* 0x0000015000007945 */ /* 0x000fe60003800200 */
[----:B--2---:R-:W-:-:S04]  /*0170*/  FFMA.SAT R2, R0, -R5, 0.5 ;  /* 0x3f00000000027423 */ /* 0x004fc80000002805 */
[----:B------:R-:W-:-:S04]  /*0180*/  FFMA.RM R2, R2, R13, 12582913 ;  /* 0x4b40000102027423 */ /* 0x000fc8000000400d */
[----:B------:R-:W-:-:S04]  /*0190*/  FADD R5, R2, -12583039 ;  /* 0xcb40007f02057421 */ /* 0x000fc80000000000 */
[----:B------:R-:W-:-:S04]  /*01a0*/  FFMA R5, R0, -1.4426950216293334961, -R5 ;  /* 0xbfb8aa3b00057823 */ /* 0x000fc80000000805 */
[----:B------:R-:W-:-:S06]  /*01b0*/  FFMA R5, R0, -1.925963033500011079e-08, R5 ;  /* 0xb2a5706000057823 */ /* 0x000fcc0000000005 */
[----:B------:R-:W1:Y:S01]  /*01c0*/  MUFU.EX2 R5, R5 ;  /* 0x0000000500057308 */ /* 0x000e620000000800 */
[----:B------:R-:W-:-:S04]  /*01d0*/  IMAD.SHL.U32 R2, R2, 0x800000, RZ ;  /* 0x0080000002027824 */ /* 0x000fc800078e00ff */
[----:B-1----:R-:W-:-:S05]  /*01e0*/  FFMA R0, R2, R5, 1 ;  /* 0x3f80000002007423 */ /* 0x002fca0000000005 */
[----:B------:R-:W-:-:S04]  /*01f0*/  IADD3 R2, PT, PT, R0, 0x1800000, RZ ;  /* 0x0180000000027810 */ /* 0x000fc80007ffe0ff */
[----:B------:R-:W-:-:S04]  /*0200*/  LOP3.LUT R2, R2, 0x7f800000, RZ, 0xc0, !PT ;  /* 0x7f80000002027812 */ /* 0x000fc800078ec0ff */
[----:B------:R-:W-:-:S13]  /*0210*/  ISETP.GT.U32.AND P0, PT, R2, 0x1ffffff, PT ;  /* 0x01ffffff0200780c */ /* 0x000fda0003f04070 */
[----:B0-----:R-:W-:Y:S05]  /*0220*/  @P0 BRA `(.L_x_17) ;  /* 0x0000000000100947 */ /* 0x001fea0003800000 */
[----:B------:R-:W-:-:S07]  /*0230*/  MOV R6, 0x250 ;  /* 0x0000025000067802 */ /* 0x000fce0000000f00 */
[----:B------:R-:W-:Y:S05]  /*0240*/  CALL.REL.NOINC `($__internal_1_$__cuda_sm20_rcp_rn_f32_slowpath) ;  /* 0x0000000000387944 */ /* 0x000fea0003c00000 */
[----:B------:R-:W-:Y:S01]  /*0250*/  IMAD.MOV.U32 R2, RZ, RZ, R5 ;  /* 0x000000ffff027224 */ /* 0x000fe200078e0005 */
[----:B------:R-:W-:Y:S06]  /*0260*/  BRA `(.L_x_18) ;  /* 0x0000000000107947 */ /* 0x000fec0003800000 */
.L_x_17:
[----:B------:R-:W0:Y:S02]  /*0270*/  MUFU.RCP R5, R0 ;  /* 0x0000000000057308 */ /* 0x000e240000001000 */
[----:B0-----:R-:W-:-:S04]  /*0280*/  FFMA R2, R0, R5, -1 ;  /* 0xbf80000000027423 */ /* 0x001fc80000000005 */
[----:B------:R-:W-:-:S04]  /*0290*/  FADD.FTZ R2, -R2, -RZ ;  /* 0x800000ff02027221 */ /* 0x000fc80000010100 */
[----:B------:R-:W-:-:S07]  /*02a0*/  FFMA R2, R5, R2, R5 ;  /* 0x0000000205027223 */ /* 0x000fce0000000005 */
.L_x_18:
[----:B------:R-:W-:Y:S05]  /*02b0*/  BSYNC.RECONVERGENT B0 ;  /* 0x0000000000007941 */ /* 0x000fea0003800200 */
.L_x_16:
[----:B------:R-:W0:Y:S01]  /*02c0*/  LDC.64 R6, c[0x0][0x398] ;  /* 0x0000e600ff067b82 */ /* 0x000e220000000a00 */
[----:B------:R-:W-:-:S04]  /*02d0*/  FADD R5, -R2, 1 ;  /* 0x3f80000002057421 */ /* 0x000fc80000000100 */
[----:B------:R-:W-:-:S04]  /*02e0*/  FMUL R5, R5, R2 ;  /* 0x0000000205057220 */ /* 0x000fc80000400000 */
[----:B------:R-:W-:Y:S01]  /*02f0*/  FMUL R5, R4, R5 ;  /* 0x0000000504057220 */ /* 0x000fe20000400000 */
[----:B0-----:R-:W-:-:S05]  /*0300*/  IMAD.WIDE R2, R3, 0x4, R6 ;  /* 0x0000000403027825 */ /* 0x001fca00078e0206 */
[----:B------:R-:W-:Y:S01]  /*0310*/  STG.E desc[UR4][R2.64], R5 ;  /* 0x0000000502007986 */ /* 0x000fe2000c101904 */
[----:B------:R-:W-:Y:S05]  /*0320*/  EXIT ;  /* 0x000000000000794d */ /* 0x000fea0003800000 */
        .weak           $__internal_1_$__cuda_sm20_rcp_rn_f32_slowpath
        .type           $__internal_1_$__cuda_sm20_rcp_rn_f32_slowpath,@function
        .size           $__internal_1_$__cuda_sm20_rcp_rn_f32_slowpath,(.L_x_25 - $__internal_1_$__cuda_sm20_rcp_rn_f32_slowpath)
$__internal_1_$__cuda_sm20_rcp_rn_f32_slowpath:
[----:B------:R-:W-:Y:S01]  /*0330*/  SHF.L.U32 R2, R0, 0x1, RZ ;  /* 0x0000000100027819 */ /* 0x000fe200000006ff */
[----:B------:R-:W-:Y:S03]  /*0340*/  BSSY.RECONVERGENT B1, `(.L_x_19) ;  /* 0x0000030000017945 */ /* 0x000fe60003800200 */
[----:B------:R-:W-:-:S04]  /*0350*/  SHF.R.U32.HI R2, RZ, 0x18, R2 ;  /* 0x00000018ff027819 */ /* 0x000fc80000011602 */
[----:B------:R-:W-:-:S13]  /*0360*/  ISETP.NE.U32.AND P0, PT, R2, RZ, PT ;  /* 0x000000ff0200720c */ /* 0x000fda0003f05070 */
[----:B------:R-:W-:Y:S05]  /*0370*/  @P0 BRA `(.L_x_20) ;  /* 0x0000000000280947 */ /* 0x000fea0003800000 */
[----:B------:R-:W-:-:S05]  /*0380*/  IMAD.SHL.U32 R2, R0, 0x2, RZ ;  /* 0x0000000200027824 */ /* 0x000fca00078e00ff */
        /* <DEDUP_REMOVED lines=9> */
.L_x_20:
[----:B------:R-:W-:-:S04]  /*0420*/  IADD3 R5, PT, PT, R2, -0xfd, RZ ;  /* 0xffffff0302057810 */ /* 0x000fc80007ffe0ff */
[----:B------:R-:W-:-:S13]  /*0430*/  ISETP.GT.U32.AND P0, PT, R5, 0x1, PT ;  /* 0x000000010500780c */ /* 0x000fda0003f04070 */
[----:B------:R-:W-:Y:S05]  /*0440*/  @P0 BRA `(.L_x_22) ;  /* 0x0000000000780947 */ /* 0x000fea0003800000 */
[----:B------:R-:W-:Y:S01]  /*0450*/  LOP3.LUT R7, R0, 0x7fffff, RZ, 0xc0, !PT ;  /* 0x007fffff00077812 */ /* 0x000fe200078ec0ff */
[----:B------:R-:W-:-:S03]  /*0460*/  IMAD.MOV.U32 R12, RZ, RZ, 0x3 ;  /* 0x00000003ff0c7424 */ /* 0x000fc600078e00ff */
[----:B------:R-:W-:Y:S02]  /*0470*/  LOP3.LUT R7, R7, 0x3f800000, RZ, 0xfc, !PT ;  /* 0x3f80000007077812 */ /* 0x000fe400078efcff */
[----:B------:R-:W-:Y:S02]  /*0480*/  SHF.L.U32 R11, R12, R5, RZ ;  /* 0x000000050c0b7219 */ /* 0x000fe400000006ff */
[----:B------:R-:W0:Y:S02]  /*0490*/  MUFU.RCP R8, R7 ;  /* 0x0000000700087308 */ /* 0x000e240000001000 */
        /* <DEDUP_REMOVED lines=16> */
[----:B------:R-:W-:-:S05]  /*05a0*/  SEL R5, RZ, 0x1, !P0 ;  /* 0x00000001ff057807 */ /* 0x000fca0004000000 */
[----:B------:R-:W-:-:S05]  /*05b0*/  IMAD.MOV R5, RZ, RZ, -R5 ;  /* 0x000000ffff057224 */ /* 0x000fca00078e0a05 */
[----:B------:R-:W-:Y:S02]  /*05c0*/  ISETP.GE.AND P0, PT, R5, RZ, PT ;  /* 0x000000ff0500720c */ /* 0x000fe40003f06270 */
[----:B------:R-:W-:-:S04]  /*05d0*/  IADD3 R5, PT, PT, R2, -0xfc, RZ ;  /* 0xffffff0402057810 */ /* 0x000fc80007ffe0ff */
[----:B------:R-:W-:-:S07]  /*05e0*/  SHF.R.U32.HI R5, RZ, R5, R8 ;  /* 0x00000005ff057219 */ /* 0x000fce0000011608 */
[----:B------:R-:W-:-:S05]  /*05f0*/  @!P0 VIADD R5, R5, 0x1 ;  /* 0x0000000105058836 */ /* 0x000fca0000000000 */
[----:B------:R-:W-:-:S04]  /*0600*/  @!P1 SHF.L.U32 R5, R5, 0x1, RZ ;  /* 0x0000000105059819 */ /* 0x000fc800000006ff */
[----:B------:R-:W-:Y:S01]  /*0610*/  LOP3.LUT R5, R5, 0x80000000, R0, 0xf8, !PT ;  /* 0x8000000005057812 */ /* 0x000fe200078ef800 */
[----:B------:R-:W-:Y:S06]  /*0620*/  BRA `(.L_x_21) ;  /* 0x0000000000047947 */ /* 0x000fec0003800000 */
.L_x_22:
[----:B------:R0:W1:Y:S02]  /*0630*/  MUFU.RCP R5, R0 ;  /* 0x0000000000057308 */ /* 0x0000640000001000 */
.L_x_21:
[----:B------:R-:W-:Y:S05]  /*0640*/  BSYNC.RECONVERGENT B1 ;  /* 0x0000000000017941 */ /* 0x000fea0003800200 */
.L_x_19:
[----:B------:R-:W-:-:S04]  /*0650*/  IMAD.MOV.U32 R7, RZ, RZ, 0x0 ;  /* 0x00000000ff077424 */ /* 0x000fc800078e00ff */
[----:B01----:R-:W-:Y:S05]  /*0660*/  RET.REL.NODEC R6 `(_Z24compute_output_gradientsPfS_S_S_i) ;  /* 0xfffffff806647950 */ /* 0x003fea0003c3ffff */
.L_x_23:
        /* <DEDUP_REMOVED lines=9> */
.L_x_25:


//--------------------- .nv.shared.reserved.0     --------------------------
	.section	.nv.shared.reserved.0,"aw",@nobits
	.weak		__nv_reservedSMEM_offset_0_alias
	.size		__nv_reservedSMEM_offset_0_alias, 0, 64
	.other		__nv_reservedSMEM_offset_0_alias,@"STO_CUDA_RESERVED_SHARED STV_DEFAULT"
__nv_reservedSMEM_offset_0_alias:
	.zero		0
	.zero		64


//--------------------- .nv.constant0._Z13update_biasesPfS_fi --------------------------
	.section	.nv.constant0._Z13update_biasesPfS_fi,"a",@progbits
	.sectionflags	@""
	.align	4
.nv.constant0._Z13update_biasesPfS_fi:
	.zero		920


//--------------------- .nv.constant0._Z14update_weightsPfS_S_fii --------------------------
	.section	.nv.constant0._Z14update_weightsPfS_S_fii,"a",@progbits
	.sectionflags	@""
	.align	4
.nv.constant0._Z14update_weightsPfS_S_fii:
	.zero		932


//--------------------- .nv.constant0._Z24compute_hidden_gradientsPfS_S_S_ii --------------------------
	.section	.nv.constant0._Z24compute_hidden_gradientsPfS_S_S_ii,"a",@progbits
	.sectionflags	@""
	.align	4
.nv.constant0._Z24compute_hidden_gradientsPfS_S_S_ii:
	.zero		936


//--------------------- .nv.constant0._Z24compute_output_gradientsPfS_S_S_i --------------------------
	.section	.nv.constant0._Z24compute_output_gradientsPfS_S_S_i,"a",@progbits
	.sectionflags	@""
	.align	4
.nv.constant0._Z24compute_output_gradientsPfS_S_S_i:
	.zero		932


//--------------------- SYMBOLS --------------------------

	.type		.nv.reservedSmem.offset0,@object
	.size		.nv.reservedSmem.offset0,0x4
